	.target	sm_100a

	.elftype	@"ET_EXEC"


//--------------------- .note.nv.tkinfo           --------------------------
	.section	.note.nv.tkinfo,"",@"SHT_NOTE"
	.sectionflags	@"SHF_NOTE_NV_TKINFO"
	.tkinfo
        /*0018*/ 	.word	0x00000002
        /*0030*/ 	.string	""
        /*0030*/ 	.string	"ptxas"
        /*0030*/ 	.string	"Cuda compilation tools, release 13.0, V13.0.88"
        /*0030*/ 	.string	"Build cuda_13.0.r13.0/compiler.36424714_0"
        /*0030*/ 	.string	"-arch sm_100a -m 64 "



//--------------------- .note.nv.cuinfo           --------------------------
	.section	.note.nv.cuinfo,"",@"SHT_NOTE"
	.sectionflags	@"SHF_NOTE_NV_CUINFO"
        /*0018*/ 	.short	0x0002
        /*001a*/ 	.short	0x0064
        /*001c*/ 	.short	0x0082
	.zero		2


//--------------------- .nv.info                  --------------------------
	.section	.nv.info,"",@"SHT_CUDA_INFO"
	.align	4


	//----- nvinfo : EIATTR_REGCOUNT
	.align		4
        /*0000*/ 	.byte	0x04, 0x2f
        /*0002*/ 	.short	(.L_19 - .L_18)
	.align		4
.L_18:
        /*0004*/ 	.word	index@(_ZN7cutlass13device_kernelINS_4gemm6kernel13GemmUniversalIN4cute5tupleIJiiiiEEENS1_10collective13CollectiveMmaINS1_35MainloopSm100TmaUmmaWarpSpecializedILi17ELi2ELi4ENS5_IJNS4_1CILi2EEENSA_ILi1EEESC_EEEEENS5_IJNSA_ILi128EEENSA_ILi64EEESG_EEENS_6half_tENS5_IJlSC_lEEESI_SJ_NS4_8TiledMMAINS4_8MMA_AtomIJNS4_26SM100_MMA_F16BF16_2x1SM_SSISI_SI_fLi128ELi64ELNS4_4UMMA5MajorE0ELSO_0ELNSN_7ScaleInE0ELSP_0EEEEEENS4_6LayoutINS5_IJSC_SC_SC_EEENS5_IJNSA_ILi0EEESU_SU_EEEEENS5_IJNS4_10UnderscoreESX_SX_EEEEENS4_18SM100_TMA_2SM_LOADENS4_14ComposedLayoutINS4_7SwizzleILi3ELi4ELi3EEENS4_18smem_ptr_flag_bitsILi16EEENSS_INS5_IJNSA_ILi8EEESG_EEENS5_IJSG_SC_EEEEEEEvNS4_8identityES10_S1A_vS1B_EENS_8epilogue10collective18CollectiveEpilogueINS1D_23Sm100TmaWarpSpecializedILi3ELi2ELi16ELb1ELb0EEEJNS5_IJSG_SG_SG_EEENS5_IJNSS_ISG_SC_EENSS_INS5_IJNSA_ILi16EEESB_EEENS5_IJSC_NSA_ILi32EEEEEEEEEEESI_SJ_SI_SJ_NS1D_6fusion15FusionCallbacksIS1H_NS1Q_13LinCombEltActINS1D_6thread7SigmoidESI_fSI_fLNS_15FloatRoundStyleE2EEES1I_S1P_JEEENS4_5SM1004TMEM4LOAD26SM100_TMEM_LOAD_32dp32b16xENS4_13SM90_TMA_LOADENS11_INS12_ILi1ELi4ELi3EEES15_NSS_INS5_IJS16_S1K_EEENS5_IJS1K_SC_EEEEEEENS4_39AutoVectorizingCopyWithAssumedAlignmentILi128EEENS4_14SM90_TMA_STOREES27_S29_S29_EEEvvEEEEvNT_6ParamsE)
        /*0008*/ 	.word	0x0000005b


	//----- nvinfo : EIATTR_FRAME_SIZE
	.align		4
.L_19:
        /*000c*/ 	.byte	0x04, 0x11
        /*000e*/ 	.short	(.L_21 - .L_20)
	.align		4
.L_20:
        /*0010*/ 	.word	index@($__internal_3_$__cuda_sm20_rcp_rn_f32_slowpath)
        /*0014*/ 	.word	0x00000000


	//----- nvinfo : EIATTR_FRAME_SIZE
	.align		4
.L_21:
        /*0018*/ 	.byte	0x04, 0x11
        /*001a*/ 	.short	(.L_23 - .L_22)
	.align		4
.L_22:
        /*001c*/ 	.word	index@($__internal_2_$__cuda_sm10x_tcgen05_guardrail_trap_unallocated_columns_being_dealloced)
        /*0020*/ 	.word	0x00000000


	//----- nvinfo : EIATTR_FRAME_SIZE
	.align		4
.L_23:
        /*0024*/ 	.byte	0x04, 0x11
        /*0026*/ 	.short	(.L_25 - .L_24)
	.align		4
.L_24:
        /*0028*/ 	.word	index@($__internal_1_$__cuda_sm10x_tcgen05_guardrail_trap_phase_invalid_during_alloc)
        /*002c*/ 	.word	0x00000000


	//----- nvinfo : EIATTR_FRAME_SIZE
	.align		4
.L_25:
        /*0030*/ 	.byte	0x04, 0x11
        /*0032*/ 	.short	(.L_27 - .L_26)
	.align		4
.L_26:
        /*0034*/ 	.word	index@($__internal_0_$__cuda_sm10x_tcgen05_guardrail_trap_col_being_dealloced_not_returned_by_alloc)
        /*0038*/ 	.word	0x00000000


	//----- nvinfo : EIATTR_FRAME_SIZE
	.align		4
.L_27:
        /*003c*/ 	.byte	0x04, 0x11
        /*003e*/ 	.short	(.L_29 - .L_28)
	.align		4
.L_28:
        /*0040*/ 	.word	index@(_ZN7cutlass13device_kernelINS_4gemm6kernel13GemmUniversalIN4cute5tupleIJiiiiEEENS1_10collective13CollectiveMmaINS1_35MainloopSm100TmaUmmaWarpSpecializedILi17ELi2ELi4ENS5_IJNS4_1CILi2EEENSA_ILi1EEESC_EEEEENS5_IJNSA_ILi128EEENSA_ILi64EEESG_EEENS_6half_tENS5_IJlSC_lEEESI_SJ_NS4_8TiledMMAINS4_8MMA_AtomIJNS4_26SM100_MMA_F16BF16_2x1SM_SSISI_SI_fLi128ELi64ELNS4_4UMMA5MajorE0ELSO_0ELNSN_7ScaleInE0ELSP_0EEEEEENS4_6LayoutINS5_IJSC_SC_SC_EEENS5_IJNSA_ILi0EEESU_SU_EEEEENS5_IJNS4_10UnderscoreESX_SX_EEEEENS4_18SM100_TMA_2SM_LOADENS4_14ComposedLayoutINS4_7SwizzleILi3ELi4ELi3EEENS4_18smem_ptr_flag_bitsILi16EEENSS_INS5_IJNSA_ILi8EEESG_EEENS5_IJSG_SC_EEEEEEEvNS4_8identityES10_S1A_vS1B_EENS_8epilogue10collective18CollectiveEpilogueINS1D_23Sm100TmaWarpSpecializedILi3ELi2ELi16ELb1ELb0EEEJNS5_IJSG_SG_SG_EEENS5_IJNSS_ISG_SC_EENSS_INS5_IJNSA_ILi16EEESB_EEENS5_IJSC_NSA_ILi32EEEEEEEEEEESI_SJ_SI_SJ_NS1D_6fusion15FusionCallbacksIS1H_NS1Q_13LinCombEltActINS1D_6thread7SigmoidESI_fSI_fLNS_15FloatRoundStyleE2EEES1I_S1P_JEEENS4_5SM1004TMEM4LOAD26SM100_TMEM_LOAD_32dp32b16xENS4_13SM90_TMA_LOADENS11_INS12_ILi1ELi4ELi3EEES15_NSS_INS5_IJS16_S1K_EEENS5_IJS1K_SC_EEEEEEENS4_39AutoVectorizingCopyWithAssumedAlignmentILi128EEENS4_14SM90_TMA_STOREES27_S29_S29_EEEvvEEEEvNT_6ParamsE)
        /*0044*/ 	.word	0x00000000


	//----- nvinfo : EIATTR_MIN_STACK_SIZE
	.align		4
.L_29:
        /*0048*/ 	.byte	0x04, 0x12
        /*004a*/ 	.short	(.L_31 - .L_30)
	.align		4
.L_30:
        /*004c*/ 	.word	index@(_ZN7cutlass13device_kernelINS_4gemm6kernel13GemmUniversalIN4cute5tupleIJiiiiEEENS1_10collective13CollectiveMmaINS1_35MainloopSm100TmaUmmaWarpSpecializedILi17ELi2ELi4ENS5_IJNS4_1CILi2EEENSA_ILi1EEESC_EEEEENS5_IJNSA_ILi128EEENSA_ILi64EEESG_EEENS_6half_tENS5_IJlSC_lEEESI_SJ_NS4_8TiledMMAINS4_8MMA_AtomIJNS4_26SM100_MMA_F16BF16_2x1SM_SSISI_SI_fLi128ELi64ELNS4_4UMMA5MajorE0ELSO_0ELNSN_7ScaleInE0ELSP_0EEEEEENS4_6LayoutINS5_IJSC_SC_SC_EEENS5_IJNSA_ILi0EEESU_SU_EEEEENS5_IJNS4_10UnderscoreESX_SX_EEEEENS4_18SM100_TMA_2SM_LOADENS4_14ComposedLayoutINS4_7SwizzleILi3ELi4ELi3EEENS4_18smem_ptr_flag_bitsILi16EEENSS_INS5_IJNSA_ILi8EEESG_EEENS5_IJSG_SC_EEEEEEEvNS4_8identityES10_S1A_vS1B_EENS_8epilogue10collective18CollectiveEpilogueINS1D_23Sm100TmaWarpSpecializedILi3ELi2ELi16ELb1ELb0EEEJNS5_IJSG_SG_SG_EEENS5_IJNSS_ISG_SC_EENSS_INS5_IJNSA_ILi16EEESB_EEENS5_IJSC_NSA_ILi32EEEEEEEEEEESI_SJ_SI_SJ_NS1D_6fusion15FusionCallbacksIS1H_NS1Q_13LinCombEltActINS1D_6thread7SigmoidESI_fSI_fLNS_15FloatRoundStyleE2EEES1I_S1P_JEEENS4_5SM1004TMEM4LOAD26SM100_TMEM_LOAD_32dp32b16xENS4_13SM90_TMA_LOADENS11_INS12_ILi1ELi4ELi3EEES15_NSS_INS5_IJS16_S1K_EEENS5_IJS1K_SC_EEEEEEENS4_39AutoVectorizingCopyWithAssumedAlignmentILi128EEENS4_14SM90_TMA_STOREES27_S29_S29_EEEvvEEEEvNT_6ParamsE)
        /*0050*/ 	.word	0x00000000
.L_31:


//--------------------- .nv.compat                --------------------------
	.section	.nv.compat,"",@"SHT_CUDA_COMPAT_INFO"
	.align	4
        /*0000*/ 	.byte	0x02, 0x09, 0x01, 0x00, 0x02, 0x02, 0x02, 0x00, 0x02, 0x05, 0x05, 0x00, 0x03, 0x07, 0x01, 0x01
        /*0010*/ 	.byte	0x02, 0x03, 0x01, 0x00, 0x02, 0x06, 0x01, 0x00, 0x04, 0x0b, 0x08, 0x00, 0x09, 0x00, 0x00, 0x00
        /*0020*/ 	.byte	0x00, 0x00, 0x00, 0x00


//--------------------- .nv.info._ZN7cutlass13device_kernelINS_4gemm6kernel13GemmUniversalIN4cute5tupleIJiiiiEEENS1_10collective13CollectiveMmaINS1_35MainloopSm100TmaUmmaWarpSpecializedILi17ELi2ELi4ENS5_IJNS4_1CILi2EEENSA_ILi1EEESC_EEEEENS5_IJNSA_ILi128EEENSA_ILi64EEESG_EEENS_6half_tENS5_IJlSC_lEEESI_SJ_NS4_8TiledMMAINS4_8MMA_AtomIJNS4_26SM100_MMA_F16BF16_2x1SM_SSISI_SI_fLi128ELi64ELNS4_4UMMA5MajorE0ELSO_0ELNSN_7ScaleInE0ELSP_0EEEEEENS4_6LayoutINS5_IJSC_SC_SC_EEENS5_IJNSA_ILi0EEESU_SU_EEEEENS5_IJNS4_10UnderscoreESX_SX_EEEEENS4_18SM100_TMA_2SM_LOADENS4_14ComposedLayoutINS4_7SwizzleILi3ELi4ELi3EEENS4_18smem_ptr_flag_bitsILi16EEENSS_INS5_IJNSA_ILi8EEESG_EEENS5_IJSG_SC_EEEEEEEvNS4_8identityES10_S1A_vS1B_EENS_8epilogue10collective18CollectiveEpilogueINS1D_23Sm100TmaWarpSpecializedILi3ELi2ELi16ELb1ELb0EEEJNS5_IJSG_SG_SG_EEENS5_IJNSS_ISG_SC_EENSS_INS5_IJNSA_ILi16EEESB_EEENS5_IJSC_NSA_ILi32EEEEEEEEEEESI_SJ_SI_SJ_NS1D_6fusion15FusionCallbacksIS1H_NS1Q_13LinCombEltActINS1D_6thread7SigmoidESI_fSI_fLNS_15FloatRoundStyleE2EEES1I_S1P_JEEENS4_5SM1004TMEM4LOAD26SM100_TMEM_LOAD_32dp32b16xENS4_13SM90_TMA_LOADENS11_INS12_ILi1ELi4ELi3EEES15_NSS_INS5_IJS16_S1K_EEENS5_IJS1K_SC_EEEEEEENS4_39AutoVectorizingCopyWithAssumedAlignmentILi128EEENS4_14SM90_TMA_STOREES27_S29_S29_EEEvvEEEEvNT_6ParamsE --------------------------
	.section	.nv.info._ZN7cutlass13device_kernelINS_4gemm6kernel13GemmUniversalIN4cute5tupleIJiiiiEEENS1_10collective13CollectiveMmaINS1_35MainloopSm100TmaUmmaWarpSpecializedILi17ELi2ELi4ENS5_IJNS4_1CILi2EEENSA_ILi1EEESC_EEEEENS5_IJNSA_ILi128EEENSA_ILi64EEESG_EEENS_6half_tENS5_IJlSC_lEEESI_SJ_NS4_8TiledMMAINS4_8MMA_AtomIJNS4_26SM100_MMA_F16BF16_2x1SM_SSISI_SI_fLi128ELi64ELNS4_4UMMA5MajorE0ELSO_0ELNSN_7ScaleInE0ELSP_0EEEEEENS4_6LayoutINS5_IJSC_SC_SC_EEENS5_IJNSA_ILi0EEESU_SU_EEEEENS5_IJNS4_10UnderscoreESX_SX_EEEEENS4_18SM100_TMA_2SM_LOADENS4_14ComposedLayoutINS4_7SwizzleILi3ELi4ELi3EEENS4_18smem_ptr_flag_bitsILi16EEENSS_INS5_IJNSA_ILi8EEESG_EEENS5_IJSG_SC_EEEEEEEvNS4_8identityES10_S1A_vS1B_EENS_8epilogue10collective18CollectiveEpilogueINS1D_23Sm100TmaWarpSpecializedILi3ELi2ELi16ELb1ELb0EEEJNS5_IJSG_SG_SG_EEENS5_IJNSS_ISG_SC_EENSS_INS5_IJNSA_ILi16EEESB_EEENS5_IJSC_NSA_ILi32EEEEEEEEEEESI_SJ_SI_SJ_NS1D_6fusion15FusionCallbacksIS1H_NS1Q_13LinCombEltActINS1D_6thread7SigmoidESI_fSI_fLNS_15FloatRoundStyleE2EEES1I_S1P_JEEENS4_5SM1004TMEM4LOAD26SM100_TMEM_LOAD_32dp32b16xENS4_13SM90_TMA_LOADENS11_INS12_ILi1ELi4ELi3EEES15_NSS_INS5_IJS16_S1K_EEENS5_IJS1K_SC_EEEEEEENS4_39AutoVectorizingCopyWithAssumedAlignmentILi128EEENS4_14SM90_TMA_STOREES27_S29_S29_EEEvvEEEEvNT_6ParamsE,"",@"SHT_CUDA_INFO"
	.sectionflags	@""
	.align	4


	//----- nvinfo : EIATTR_CUDA_API_VERSION
	.align		4
        /*0000*/ 	.byte	0x04, 0x37
        /*0002*/ 	.short	(.L_33 - .L_32)
.L_32:
        /*0004*/ 	.word	0x00000082


	//----- nvinfo : EIATTR_KPARAM_INFO
	.align		4
.L_33:
        /*0008*/ 	.byte	0x04, 0x17
        /*000a*/ 	.short	(.L_35 - .L_34)
.L_34:
        /*000c*/ 	.word	0x00000000
        /*0010*/ 	.short	0x0000
        /*0012*/ 	.short	0x0000
        /*0014*/ 	.byte	0x00, 0xf0, 0x01, 0x20


	//----- nvinfo : EIATTR_AT_ENTRY_FRAGMENTS
	.align		4
.L_35:
        /*0018*/ 	.byte	0x04, 0x4f
        /*001a*/ 	.short	(.L_37 - .L_36)


	//   ....[0]....
.L_36:
        /*001c*/ 	.word	0x00000007


	//----- nvinfo : EIATTR_RESERVED_SMEM_USED
	.align		4
.L_37:
        /*0020*/ 	.byte	0x01, 0x41
	.zero		2


	//----- nvinfo : EIATTR_SPARSE_MMA_MASK
	.align		4
        /*0024*/ 	.byte	0x03, 0x50
        /*0026*/ 	.short	0x0000


	//----- nvinfo : EIATTR_TCGEN05_2CTA_USED
	.align		4
        /*0028*/ 	.byte	0x01, 0x52
	.zero		2


	//----- nvinfo : EIATTR_MAXREG_COUNT
	.align		4
        /*002c*/ 	.byte	0x03, 0x1b
        /*002e*/ 	.short	0x00ff


	//----- nvinfo : EIATTR_NUM_BARRIERS
	.align		4
        /*0030*/ 	.byte	0x02, 0x4c
        /*0032*/ 	.byte	0x07
	.zero		1


	//----- nvinfo : EIATTR_EXTERNS
	.align		4
        /*0034*/ 	.byte	0x04, 0x0f
        /*0036*/ 	.short	(.L_39 - .L_38)


	//   ....[0]....
	.align		4
.L_38:
        /*0038*/ 	.word	index@(__assertfail)


	//----- nvinfo : EIATTR_MERCURY_ISA_VERSION
	.align		4
.L_39:
        /*003c*/ 	.byte	0x03, 0x5f
        /*003e*/ 	.short	0x0101


	//----- nvinfo : EIATTR_INT_WARP_WIDE_INSTR_OFFSETS
	.align		4
        /*0040*/ 	.byte	0x04, 0x31
        /*0042*/ 	.short	(.L_41 - .L_40)


	//   ....[0]....
.L_40:
        /*0044*/ 	.word	0x00000e90


	//   ....[1]....
        /*0048*/ 	.word	0x00000f30


	//   ....[2]....
        /*004c*/ 	.word	0x00002280


	//   ....[3]....
        /*0050*/ 	.word	0x000048a0


	//   ....[4]....
        /*0054*/ 	.word	0x000048d0


	//   ....[5]....
        /*0058*/ 	.word	0x00004920


	//   ....[6]....
        /*005c*/ 	.word	0x00005200


	//   ....[7]....
        /*0060*/ 	.word	0x00005270


	//   ....[8]....
        /*0064*/ 	.word	0x00005370


	//   ....[9]....
        /*0068*/ 	.word	0x00005550


	//   ....[10]....
        /*006c*/ 	.word	0x00005600


	//   ....[11]....
        /*0070*/ 	.word	0x00005720


	//----- nvinfo : EIATTR_COOP_GROUP_MASK_REGIDS
	.align		4
.L_41:
        /*0074*/ 	.byte	0x04, 0x29
        /*0076*/ 	.short	(.L_43 - .L_42)


	//   ....[0]....
.L_42:
        /*0078*/ 	.word	0xffffffff


	//   ....[1]....
        /*007c*/ 	.word	0xffffffff


	//   ....[2]....
        /*0080*/ 	.word	0xffffffff


	//   ....[3]....
        /*0084*/ 	.word	0xffffffff


	//   ....[4]....
        /*0088*/ 	.word	0xffffffff


	//   ....[5]....
        /*008c*/ 	.word	0xffffffff


	//   ....[6]....
        /*0090*/ 	.word	0xffffffff


	//   ....[7]....
        /*0094*/ 	.word	0xffffffff


	//   ....[8]....
        /*0098*/ 	.word	0xffffffff


	//   ....[9]....
        /*009c*/ 	.word	0xffffffff


	//   ....[10]....
        /*00a0*/ 	.word	0xffffffff


	//   ....[11]....
        /*00a4*/ 	.word	0xffffffff


	//   ....[12]....
        /*00a8*/ 	.word	0xffffffff


	//   ....[13]....
        /*00ac*/ 	.word	0xffffffff


	//----- nvinfo : EIATTR_COOP_GROUP_INSTR_OFFSETS
	.align		4
.L_43:
        /*00b0*/ 	.byte	0x04, 0x28
        /*00b2*/ 	.short	(.L_45 - .L_44)


	//   ....[0]....
.L_44:
        /*00b4*/ 	.word	0x000000c0


	//   ....[1]....
        /*00b8*/ 	.word	0x000004d0


	//   ....[2]....
        /*00bc*/ 	.word	0x00000820


	//   ....[3]....
        /*00c0*/ 	.word	0x00000990


	//   ....[4]....
        /*00c4*/ 	.word	0x00000a80


	//   ....[5]....
        /*00c8*/ 	.word	0x00000be0


	//   ....[6]....
        /*00cc*/ 	.word	0x00000d70


	//   ....[7]....
        /*00d0*/ 	.word	0x00000fb0


	//   ....[8]....
        /*00d4*/ 	.word	0x00002160


	//   ....[9]....
        /*00d8*/ 	.word	0x00003690


	//   ....[10]....
        /*00dc*/ 	.word	0x00003b60


	//   ....[11]....
        /*00e0*/ 	.word	0x00003b90


	//   ....[12]....
        /*00e4*/ 	.word	0x000047b0


	//   ....[13]....
        /*00e8*/ 	.word	0x000049c0


	//----- nvinfo : EIATTR_VRC_CTA_INIT_COUNT
	.align		4
.L_45:
        /*00ec*/ 	.byte	0x02, 0x4a
        /*00ee*/ 	.byte	0x80
	.zero		1


	//----- nvinfo : EIATTR_SYSCALL_OFFSETS
	.align		4
        /*00f0*/ 	.byte	0x04, 0x46
        /*00f2*/ 	.short	(.L_47 - .L_46)


	//   ....[0]....
.L_46:
        /*00f4*/ 	.word	0x00006270


	//   ....[1]....
        /*00f8*/ 	.word	0x00006360


	//   ....[2]....
        /*00fc*/ 	.word	0x00006d50


	//----- nvinfo : EIATTR_MBARRIER_INSTR_OFFSETS
	.align		4
.L_47:
        /*0100*/ 	.byte	0x04, 0x39
        /*0102*/ 	.short	(.L_49 - .L_48)


	//   ....[0]....
.L_48:
        /*0104*/ 	.word	0x000005e0
        /*0108*/ 	.word	0x000000ff
        /*010c*/ 	.word	0x00000000
        /*0110*/ 	.short	0x0100
        /*0112*/ 	.byte	0x09
	.zero		1


	//   ....[1]....
        /*0114*/ 	.word	0x000005f0
        /*0118*/ 	.word	0x000000ff
        /*011c*/ 	.word	0x00000088
        /*0120*/ 	.short	0x0100
        /*0122*/ 	.byte	0x09
	.zero		1


	//   ....[2]....
        /*0124*/ 	.word	0x00000600
        /*0128*/ 	.word	0x000000ff
        /*012c*/ 	.word	0x00000008
        /*0130*/ 	.short	0x0100
        /*0132*/ 	.byte	0x09
	.zero		1


	//   ....[3]....
        /*0134*/ 	.word	0x00000610
        /*0138*/ 	.word	0x000000ff
        /*013c*/ 	.word	0x00000090
        /*0140*/ 	.short	0x0100
        /*0142*/ 	.byte	0x09
	.zero		1


	//   ....[4]....
        /*0144*/ 	.word	0x00000620
        /*0148*/ 	.word	0x000000ff
        /*014c*/ 	.word	0x00000010
        /*0150*/ 	.short	0x0100
        /*0152*/ 	.byte	0x09
	.zero		1


	//   ....[5]....
        /*0154*/ 	.word	0x00000630
        /*0158*/ 	.word	0x000000ff
        /*015c*/ 	.word	0x00000098
        /*0160*/ 	.short	0x0100
        /*0162*/ 	.byte	0x09
	.zero		1


	//   ....[6]....
        /*0164*/ 	.word	0x00000640
        /*0168*/ 	.word	0x000000ff
        /*016c*/ 	.word	0x00000018
        /*0170*/ 	.short	0x0100
        /*0172*/ 	.byte	0x09
	.zero		1


	//   ....[7]....
        /*0174*/ 	.word	0x00000650
        /*0178*/ 	.word	0x000000ff
        /*017c*/ 	.word	0x000000a0
        /*0180*/ 	.short	0x0100
        /*0182*/ 	.byte	0x09
	.zero		1


	//   ....[8]....
        /*0184*/ 	.word	0x00000660
        /*0188*/ 	.word	0x000000ff
        /*018c*/ 	.word	0x00000020
        /*0190*/ 	.short	0x0100
        /*0192*/ 	.byte	0x09
	.zero		1


	//   ....[9]....
        /*0194*/ 	.word	0x00000670
        /*0198*/ 	.word	0x000000ff
        /*019c*/ 	.word	0x000000a8
        /*01a0*/ 	.short	0x0100
        /*01a2*/ 	.byte	0x09
	.zero		1


	//   ....[10]....
        /*01a4*/ 	.word	0x00000680
        /*01a8*/ 	.word	0x000000ff
        /*01ac*/ 	.word	0x00000028
        /*01b0*/ 	.short	0x0100
        /*01b2*/ 	.byte	0x09
	.zero		1


	//   ....[11]....
        /*01b4*/ 	.word	0x00000690
        /*01b8*/ 	.word	0x000000ff
        /*01bc*/ 	.word	0x000000b0
        /*01c0*/ 	.short	0x0100
        /*01c2*/ 	.byte	0x09
	.zero		1


	//   ....[12]....
        /*01c4*/ 	.word	0x000006a0
        /*01c8*/ 	.word	0x000000ff
        /*01cc*/ 	.word	0x00000030
        /*01d0*/ 	.short	0x0100
        /*01d2*/ 	.byte	0x09
	.zero		1


	//   ....[13]....
        /*01d4*/ 	.word	0x000006b0
        /*01d8*/ 	.word	0x000000ff
        /*01dc*/ 	.word	0x000000b8
        /*01e0*/ 	.short	0x0100
        /*01e2*/ 	.byte	0x09
	.zero		1


	//   ....[14]....
        /*01e4*/ 	.word	0x000006c0
        /*01e8*/ 	.word	0x000000ff
        /*01ec*/ 	.word	0x00000038
        /*01f0*/ 	.short	0x0100
        /*01f2*/ 	.byte	0x09
	.zero		1


	//   ....[15]....
        /*01f4*/ 	.word	0x000006d0
        /*01f8*/ 	.word	0x000000ff
        /*01fc*/ 	.word	0x000000c0
        /*0200*/ 	.short	0x0100
        /*0202*/ 	.byte	0x09
	.zero		1


	//   ....[16]....
        /*0204*/ 	.word	0x000006e0
        /*0208*/ 	.word	0x000000ff
        /*020c*/ 	.word	0x00000040
        /*0210*/ 	.short	0x0100
        /*0212*/ 	.byte	0x09
	.zero		1


	//   ....[17]....
        /*0214*/ 	.word	0x000006f0
        /*0218*/ 	.word	0x000000ff
        /*021c*/ 	.word	0x000000c8
        /*0220*/ 	.short	0x0100
        /*0222*/ 	.byte	0x09
	.zero		1


	//   ....[18]....
        /*0224*/ 	.word	0x00000700
        /*0228*/ 	.word	0x000000ff
        /*022c*/ 	.word	0x00000048
        /*0230*/ 	.short	0x0100
        /*0232*/ 	.byte	0x09
	.zero		1


	//   ....[19]....
        /*0234*/ 	.word	0x00000710
        /*0238*/ 	.word	0x000000ff
        /*023c*/ 	.word	0x000000d0
        /*0240*/ 	.short	0x0100
        /*0242*/ 	.byte	0x09
	.zero		1


	//   ....[20]....
        /*0244*/ 	.word	0x00000720
        /*0248*/ 	.word	0x000000ff
        /*024c*/ 	.word	0x00000050
        /*0250*/ 	.short	0x0100
        /*0252*/ 	.byte	0x09
	.zero		1


	//   ....[21]....
        /*0254*/ 	.word	0x00000730
        /*0258*/ 	.word	0x000000ff
        /*025c*/ 	.word	0x000000d8
        /*0260*/ 	.short	0x0100
        /*0262*/ 	.byte	0x09
	.zero		1


	//   ....[22]....
        /*0264*/ 	.word	0x00000740
        /*0268*/ 	.word	0x000000ff
        /*026c*/ 	.word	0x00000058
        /*0270*/ 	.short	0x0100
        /*0272*/ 	.byte	0x09
	.zero		1


	//   ....[23]....
        /*0274*/ 	.word	0x00000750
        /*0278*/ 	.word	0x000000ff
        /*027c*/ 	.word	0x000000e0
        /*0280*/ 	.short	0x0100
        /*0282*/ 	.byte	0x09
	.zero		1


	//   ....[24]....
        /*0284*/ 	.word	0x00000760
        /*0288*/ 	.word	0x000000ff
        /*028c*/ 	.word	0x00000060
        /*0290*/ 	.short	0x0100
        /*0292*/ 	.byte	0x09
	.zero		1


	//   ....[25]....
        /*0294*/ 	.word	0x00000770
        /*0298*/ 	.word	0x000000ff
        /*029c*/ 	.word	0x000000e8
        /*02a0*/ 	.short	0x0100
        /*02a2*/ 	.byte	0x09
	.zero		1


	//   ....[26]....
        /*02a4*/ 	.word	0x00000780
        /*02a8*/ 	.word	0x000000ff
        /*02ac*/ 	.word	0x00000068
        /*02b0*/ 	.short	0x0100
        /*02b2*/ 	.byte	0x09
	.zero		1


	//   ....[27]....
        /*02b4*/ 	.word	0x00000790
        /*02b8*/ 	.word	0x000000ff
        /*02bc*/ 	.word	0x000000f0
        /*02c0*/ 	.short	0x0100
        /*02c2*/ 	.byte	0x09
	.zero		1


	//   ....[28]....
        /*02c4*/ 	.word	0x000007a0
        /*02c8*/ 	.word	0x000000ff
        /*02cc*/ 	.word	0x00000070
        /*02d0*/ 	.short	0x0100
        /*02d2*/ 	.byte	0x09
	.zero		1


	//   ....[29]....
        /*02d4*/ 	.word	0x000007b0
        /*02d8*/ 	.word	0x000000ff
        /*02dc*/ 	.word	0x000000f8
        /*02e0*/ 	.short	0x0100
        /*02e2*/ 	.byte	0x09
	.zero		1


	//   ....[30]....
        /*02e4*/ 	.word	0x000007c0
        /*02e8*/ 	.word	0x000000ff
        /*02ec*/ 	.word	0x00000078
        /*02f0*/ 	.short	0x0100
        /*02f2*/ 	.byte	0x09
	.zero		1


	//   ....[31]....
        /*02f4*/ 	.word	0x000007d0
        /*02f8*/ 	.word	0x000000ff
        /*02fc*/ 	.word	0x00000100
        /*0300*/ 	.short	0x0100
        /*0302*/ 	.byte	0x09
	.zero		1


	//   ....[32]....
        /*0304*/ 	.word	0x000007e0
        /*0308*/ 	.word	0x000000ff
        /*030c*/ 	.word	0x00000080
        /*0310*/ 	.short	0x0100
        /*0312*/ 	.byte	0x09
	.zero		1


	//   ....[33]....
        /*0314*/ 	.word	0x000007f0
        /*0318*/ 	.word	0x000000ff
        /*031c*/ 	.word	0x00000108
        /*0320*/ 	.short	0x0100
        /*0322*/ 	.byte	0x09
	.zero		1


	//   ....[34]....
        /*0324*/ 	.word	0x00000920
        /*0328*/ 	.word	0x000000ff
        /*032c*/ 	.word	0x00000110
        /*0330*/ 	.short	0x0100
        /*0332*/ 	.byte	0x0a
	.zero		1


	//   ....[35]....
        /*0334*/ 	.word	0x00000930
        /*0338*/ 	.word	0x000000ff
        /*033c*/ 	.word	0x00000128
        /*0340*/ 	.short	0x0100
        /*0342*/ 	.byte	0x0a
	.zero		1


	//   ....[36]....
        /*0344*/ 	.word	0x00000940
        /*0348*/ 	.word	0x000000ff
        /*034c*/ 	.word	0x00000118
        /*0350*/ 	.short	0x0100
        /*0352*/ 	.byte	0x0a
	.zero		1


	//   ....[37]....
        /*0354*/ 	.word	0x00000950
        /*0358*/ 	.word	0x000000ff
        /*035c*/ 	.word	0x00000130
        /*0360*/ 	.short	0x0100
        /*0362*/ 	.byte	0x0a
	.zero		1


	//   ....[38]....
        /*0364*/ 	.word	0x00000960
        /*0368*/ 	.word	0x000000ff
        /*036c*/ 	.word	0x00000120
        /*0370*/ 	.short	0x0100
        /*0372*/ 	.byte	0x0a
	.zero		1


	//   ....[39]....
        /*0374*/ 	.word	0x00000970
        /*0378*/ 	.word	0x000000ff
        /*037c*/ 	.word	0x00000138
        /*0380*/ 	.short	0x0100
        /*0382*/ 	.byte	0x0a
	.zero		1


	//   ....[40]....
        /*0384*/ 	.word	0x00000a50
        /*0388*/ 	.word	0x000000ff
        /*038c*/ 	.word	0x00000140
        /*0390*/ 	.short	0x0100
        /*0392*/ 	.byte	0x09
	.zero		1


	//   ....[41]....
        /*0394*/ 	.word	0x00000a60
        /*0398*/ 	.word	0x000000ff
        /*039c*/ 	.word	0x00000148
        /*03a0*/ 	.short	0x0100
        /*03a2*/ 	.byte	0x09
	.zero		1


	//   ....[42]....
        /*03a4*/ 	.word	0x00000b90
        /*03a8*/ 	.word	0x000000ff
        /*03ac*/ 	.word	0x00000150
        /*03b0*/ 	.short	0x0100
        /*03b2*/ 	.byte	0x09
	.zero		1


	//   ....[43]....
        /*03b4*/ 	.word	0x00000ba0
        /*03b8*/ 	.word	0x000000ff
        /*03bc*/ 	.word	0x00000160
        /*03c0*/ 	.short	0x0100
        /*03c2*/ 	.byte	0x09
	.zero		1


	//   ....[44]....
        /*03c4*/ 	.word	0x00000bb0
        /*03c8*/ 	.word	0x000000ff
        /*03cc*/ 	.word	0x00000158
        /*03d0*/ 	.short	0x0100
        /*03d2*/ 	.byte	0x09
	.zero		1


	//   ....[45]....
        /*03d4*/ 	.word	0x00000bc0
        /*03d8*/ 	.word	0x000000ff
        /*03dc*/ 	.word	0x00000168
        /*03e0*/ 	.short	0x0100
        /*03e2*/ 	.byte	0x09
	.zero		1


	//   ....[46]....
        /*03e4*/ 	.word	0x00000ce0
        /*03e8*/ 	.word	0x000000ff
        /*03ec*/ 	.word	0x00000170
        /*03f0*/ 	.short	0x0100
        /*03f2*/ 	.byte	0x0a
	.zero		1


	//   ....[47]....
        /*03f4*/ 	.word	0x00000cf0
        /*03f8*/ 	.word	0x000000ff
        /*03fc*/ 	.word	0x00000190
        /*0400*/ 	.short	0x0100
        /*0402*/ 	.byte	0x0a
	.zero		1


	//   ....[48]....
        /*0404*/ 	.word	0x00000d00
        /*0408*/ 	.word	0x000000ff
        /*040c*/ 	.word	0x00000178
        /*0410*/ 	.short	0x0100
        /*0412*/ 	.byte	0x0a
	.zero		1


	//   ....[49]....
        /*0414*/ 	.word	0x00000d10
        /*0418*/ 	.word	0x000000ff
        /*041c*/ 	.word	0x00000198
        /*0420*/ 	.short	0x0100
        /*0422*/ 	.byte	0x0a
	.zero		1


	//   ....[50]....
        /*0424*/ 	.word	0x00000d20
        /*0428*/ 	.word	0x000000ff
        /*042c*/ 	.word	0x00000180
        /*0430*/ 	.short	0x0100
        /*0432*/ 	.byte	0x0a
	.zero		1


	//   ....[51]....
        /*0434*/ 	.word	0x00000d30
        /*0438*/ 	.word	0x000000ff
        /*043c*/ 	.word	0x000001a0
        /*0440*/ 	.short	0x0100
        /*0442*/ 	.byte	0x0a
	.zero		1


	//   ....[52]....
        /*0444*/ 	.word	0x00000d40
        /*0448*/ 	.word	0x000000ff
        /*044c*/ 	.word	0x00000188
        /*0450*/ 	.short	0x0100
        /*0452*/ 	.byte	0x0a
	.zero		1


	//   ....[53]....
        /*0454*/ 	.word	0x00000d50
        /*0458*/ 	.word	0x000000ff
        /*045c*/ 	.word	0x000001a8
        /*0460*/ 	.short	0x0100
        /*0462*/ 	.byte	0x0a
	.zero		1


	//   ....[54]....
        /*0464*/ 	.word	0x00000e40
        /*0468*/ 	.word	0x000000ff
        /*046c*/ 	.word	0x000001b0
        /*0470*/ 	.short	0x0100
        /*0472*/ 	.byte	0x09
	.zero		1


	//   ....[55]....
        /*0474*/ 	.word	0x00000e50
        /*0478*/ 	.word	0x000000ff
        /*047c*/ 	.word	0x000001c0
        /*0480*/ 	.short	0x0100
        /*0482*/ 	.byte	0x09
	.zero		1


	//   ....[56]....
        /*0484*/ 	.word	0x00000e60
        /*0488*/ 	.word	0x000000ff
        /*048c*/ 	.word	0x000001b8
        /*0490*/ 	.short	0x0100
        /*0492*/ 	.byte	0x09
	.zero		1


	//   ....[57]....
        /*0494*/ 	.word	0x00000e70
        /*0498*/ 	.word	0x000000ff
        /*049c*/ 	.word	0x000001c8
        /*04a0*/ 	.short	0x0100
        /*04a2*/ 	.byte	0x09
	.zero		1


	//   ....[58]....
        /*04a4*/ 	.word	0x00000f60
        /*04a8*/ 	.word	0x000000ff
        /*04ac*/ 	.word	0x000001d0
        /*04b0*/ 	.short	0x0100
        /*04b2*/ 	.byte	0x08
	.zero		1


	//   ....[59]....
        /*04b4*/ 	.word	0x00001950
        /*04b8*/ 	.word	0x00000002
        /*04bc*/ 	.word	0x000001c0
        /*04c0*/ 	.short	0x010a
        /*04c2*/ 	.byte	0xff
	.zero		1


	//   ....[60]....
        /*04c4*/ 	.word	0x00001980
        /*04c8*/ 	.word	0x00000002
        /*04cc*/ 	.word	0x000001b0
        /*04d0*/ 	.short	0x0101
        /*04d2*/ 	.byte	0xff
	.zero		1


	//   ....[61]....
        /*04d4*/ 	.word	0x00001a50
        /*04d8*/ 	.word	0x000000ff
        /*04dc*/ 	.word	0x00000088
        /*04e0*/ 	.short	0x010a
        /*04e2*/ 	.byte	0x08
	.zero		1


	//   ....[62]....
        /*04e4*/ 	.word	0x00001b50
        /*04e8*/ 	.word	0x000000ff
        /*04ec*/ 	.word	0x00000088
        /*04f0*/ 	.short	0x010a
        /*04f2*/ 	.byte	0x21
	.zero		1


	//   ....[63]....
        /*04f4*/ 	.word	0x00001d00
        /*04f8*/ 	.word	0x000000ff
        /*04fc*/ 	.word	0x00000088
        /*0500*/ 	.short	0x010a
        /*0502*/ 	.byte	0x08
	.zero		1


	//   ....[64]....
        /*0504*/ 	.word	0x00001e20
        /*0508*/ 	.word	0x000000ff
        /*050c*/ 	.word	0x00000148
        /*0510*/ 	.short	0x0101
        /*0512*/ 	.byte	0x07
	.zero		1


	//   ....[65]....
        /*0514*/ 	.word	0x00001e30
        /*0518*/ 	.word	0x000000ff
        /*051c*/ 	.word	0x00000088
        /*0520*/ 	.short	0x010a
        /*0522*/ 	.byte	0x08
	.zero		1


	//   ....[66]....
        /*0524*/ 	.word	0x00001eb0
        /*0528*/ 	.word	0x000000ff
        /*052c*/ 	.word	0x00000088
        /*0530*/ 	.short	0x010a
        /*0532*/ 	.byte	0x11
	.zero		1


	//   ....[67]....
        /*0534*/ 	.word	0x00002040
        /*0538*/ 	.word	0x000000ff
        /*053c*/ 	.word	0x00000088
        /*0540*/ 	.short	0x010a
        /*0542*/ 	.byte	0x08
	.zero		1


	//   ....[68]....
        /*0544*/ 	.word	0x00002190
        /*0548*/ 	.word	0x00000002
        /*054c*/ 	.word	0x00000150
        /*0550*/ 	.short	0x010a
        /*0552*/ 	.byte	0xff
	.zero		1


	//   ....[69]....
        /*0554*/ 	.word	0x00002250
        /*0558*/ 	.word	0x00000002
        /*055c*/ 	.word	0x00000000
        /*0560*/ 	.short	0x0101
        /*0562*/ 	.byte	0xff
	.zero		1


	//   ....[70]....
        /*0564*/ 	.word	0x000027b0
        /*0568*/ 	.word	0x000000ff
        /*056c*/ 	.word	0x00000000
        /*0570*/ 	.short	0x010a
        /*0572*/ 	.byte	0x04
	.zero		1


	//   ....[71]....
        /*0574*/ 	.word	0x00002840
        /*0578*/ 	.word	0x000000ff
        /*057c*/ 	.word	0x00000000
        /*0580*/ 	.short	0x010a
        /*0582*/ 	.byte	0x04
	.zero		1


	//   ....[72]....
        /*0584*/ 	.word	0x000028d0
        /*0588*/ 	.word	0x000000ff
        /*058c*/ 	.word	0x00000000
        /*0590*/ 	.short	0x010a
        /*0592*/ 	.byte	0x04
	.zero		1


	//   ....[73]....
        /*0594*/ 	.word	0x00002960
        /*0598*/ 	.word	0x000000ff
        /*059c*/ 	.word	0x00000000
        /*05a0*/ 	.short	0x010a
        /*05a2*/ 	.byte	0x04
	.zero		1


	//   ....[74]....
        /*05a4*/ 	.word	0x000029f0
        /*05a8*/ 	.word	0x000000ff
        /*05ac*/ 	.word	0x00000000
        /*05b0*/ 	.short	0x010a
        /*05b2*/ 	.byte	0x04
	.zero		1


	//   ....[75]....
        /*05b4*/ 	.word	0x00002a80
        /*05b8*/ 	.word	0x000000ff
        /*05bc*/ 	.word	0x00000000
        /*05c0*/ 	.short	0x010a
        /*05c2*/ 	.byte	0x04
	.zero		1


	//   ....[76]....
        /*05c4*/ 	.word	0x00002b10
        /*05c8*/ 	.word	0x000000ff
        /*05cc*/ 	.word	0x00000000
        /*05d0*/ 	.short	0x010a
        /*05d2*/ 	.byte	0x04
	.zero		1


	//   ....[77]....
        /*05d4*/ 	.word	0x00002ba0
        /*05d8*/ 	.word	0x000000ff
        /*05dc*/ 	.word	0x00000000
        /*05e0*/ 	.short	0x010a
        /*05e2*/ 	.byte	0x04
	.zero		1


	//   ....[78]....
        /*05e4*/ 	.word	0x00002c30
        /*05e8*/ 	.word	0x000000ff
        /*05ec*/ 	.word	0x00000000
        /*05f0*/ 	.short	0x010a
        /*05f2*/ 	.byte	0x04
	.zero		1


	//   ....[79]....
        /*05f4*/ 	.word	0x00002cc0
        /*05f8*/ 	.word	0x000000ff
        /*05fc*/ 	.word	0x00000000
        /*0600*/ 	.short	0x010a
        /*0602*/ 	.byte	0x04
	.zero		1


	//   ....[80]....
        /*0604*/ 	.word	0x00002d50
        /*0608*/ 	.word	0x000000ff
        /*060c*/ 	.word	0x00000000
        /*0610*/ 	.short	0x010a
        /*0612*/ 	.byte	0x04
	.zero		1


	//   ....[81]....
        /*0614*/ 	.word	0x00002de0
        /*0618*/ 	.word	0x000000ff
        /*061c*/ 	.word	0x00000000
        /*0620*/ 	.short	0x010a
        /*0622*/ 	.byte	0x04
	.zero		1


	//   ....[82]....
        /*0624*/ 	.word	0x00002e70
        /*0628*/ 	.word	0x000000ff
        /*062c*/ 	.word	0x00000000
        /*0630*/ 	.short	0x010a
        /*0632*/ 	.byte	0x04
	.zero		1


	//   ....[83]....
        /*0634*/ 	.word	0x00002f00
        /*0638*/ 	.word	0x000000ff
        /*063c*/ 	.word	0x00000000
        /*0640*/ 	.short	0x010a
        /*0642*/ 	.byte	0x04
	.zero		1


	//   ....[84]....
        /*0644*/ 	.word	0x00002f90
        /*0648*/ 	.word	0x000000ff
        /*064c*/ 	.word	0x00000000
        /*0650*/ 	.short	0x010a
        /*0652*/ 	.byte	0x04
	.zero		1


	//   ....[85]....
        /*0654*/ 	.word	0x00003020
        /*0658*/ 	.word	0x000000ff
        /*065c*/ 	.word	0x00000000
        /*0660*/ 	.short	0x010a
        /*0662*/ 	.byte	0x04
	.zero		1


	//   ....[86]....
        /*0664*/ 	.word	0x000030c0
        /*0668*/ 	.word	0x00000000
        /*066c*/ 	.word	0x00000000
        /*0670*/ 	.short	0x010a
        /*0672*/ 	.byte	0xff
	.zero		1


	//   ....[87]....
        /*0674*/ 	.word	0x000031f0
        /*0678*/ 	.word	0x00000000
        /*067c*/ 	.word	0x000001b0
        /*0680*/ 	.short	0x010a
        /*0682*/ 	.byte	0xff
	.zero		1


	//   ....[88]....
        /*0684*/ 	.word	0x00003260
        /*0688*/ 	.word	0x00000000
        /*068c*/ 	.word	0x00000000
        /*0690*/ 	.short	0x0101
        /*0692*/ 	.byte	0xff
	.zero		1


	//   ....[89]....
        /*0694*/ 	.word	0x00003280
        /*0698*/ 	.word	0x000000ff
        /*069c*/ 	.word	0x00000160
        /*06a0*/ 	.short	0x010a
        /*06a2*/ 	.byte	0x05
	.zero		1


	//   ....[90]....
        /*06a4*/ 	.word	0x000033a0
        /*06a8*/ 	.word	0x00000000
        /*06ac*/ 	.word	0x00000150
        /*06b0*/ 	.short	0x010a
        /*06b2*/ 	.byte	0xff
	.zero		1


	//   ....[91]....
        /*06b4*/ 	.word	0x000034a0
        /*06b8*/ 	.word	0x00000000
        /*06bc*/ 	.word	0x00000000
        /*06c0*/ 	.short	0x0101
        /*06c2*/ 	.byte	0xff
	.zero		1


	//   ....[92]....
        /*06c4*/ 	.word	0x00003530
        /*06c8*/ 	.word	0x000000ff
        /*06cc*/ 	.word	0x00000160
        /*06d0*/ 	.short	0x0106
        /*06d2*/ 	.byte	0x05
	.zero		1


	//   ....[93]....
        /*06d4*/ 	.word	0x00003550
        /*06d8*/ 	.word	0x000000ff
        /*06dc*/ 	.word	0x00000160
        /*06e0*/ 	.short	0x010a
        /*06e2*/ 	.byte	0x05
	.zero		1


	//   ....[94]....
        /*06e4*/ 	.word	0x000035e0
        /*06e8*/ 	.word	0x000000ff
        /*06ec*/ 	.word	0x00000160
        /*06f0*/ 	.short	0x0106
        /*06f2*/ 	.byte	0x04
	.zero		1


	//   ....[95]....
        /*06f4*/ 	.word	0x00003620
        /*06f8*/ 	.word	0x00000000
        /*06fc*/ 	.word	0x00000160
        /*0700*/ 	.short	0x010a
        /*0702*/ 	.byte	0xff
	.zero		1


	//   ....[96]....
        /*0704*/ 	.word	0x00003860
        /*0708*/ 	.word	0x000000ff
        /*070c*/ 	.word	0x00000008
        /*0710*/ 	.short	0x010a
        /*0712*/ 	.byte	0x07
	.zero		1


	//   ....[97]....
        /*0714*/ 	.word	0x00003880
        /*0718*/ 	.word	0x000000ff
        /*071c*/ 	.word	0x00000008
        /*0720*/ 	.short	0x010a
        /*0722*/ 	.byte	0x07
	.zero		1


	//   ....[98]....
        /*0724*/ 	.word	0x00003a10
        /*0728*/ 	.word	0x000000ff
        /*072c*/ 	.word	0x00000008
        /*0730*/ 	.short	0x010a
        /*0732*/ 	.byte	0x07
	.zero		1


	//   ....[99]....
        /*0734*/ 	.word	0x00003a30
        /*0738*/ 	.word	0x000000ff
        /*073c*/ 	.word	0x00000008
        /*0740*/ 	.short	0x010a
        /*0742*/ 	.byte	0x07
	.zero		1


	//   ....[100]....
        /*0744*/ 	.word	0x00003af0
        /*0748*/ 	.word	0x000000ff
        /*074c*/ 	.word	0x00000000
        /*0750*/ 	.short	0x0101
        /*0752*/ 	.byte	0x06
	.zero		1


	//   ....[101]....
        /*0754*/ 	.word	0x00003e30
        /*0758*/ 	.word	0x00000000
        /*075c*/ 	.word	0x00000150
        /*0760*/ 	.short	0x010a
        /*0762*/ 	.byte	0xff
	.zero		1


	//   ....[102]....
        /*0764*/ 	.word	0x00003ef0
        /*0768*/ 	.word	0x00000000
        /*076c*/ 	.word	0x00000000
        /*0770*/ 	.short	0x0101
        /*0772*/ 	.byte	0xff
	.zero		1


	//   ....[103]....
        /*0774*/ 	.word	0x00003fb0
        /*0778*/ 	.word	0x000000ff
        /*077c*/ 	.word	0x00000000
        /*0780*/ 	.short	0x010a
        /*0782*/ 	.byte	0x08
	.zero		1


	//   ....[104]....
        /*0784*/ 	.word	0x00003fc0
        /*0788*/ 	.word	0x000000ff
        /*078c*/ 	.word	0x00000190
        /*0790*/ 	.short	0x010a
        /*0792*/ 	.byte	0x09
	.zero		1


	//   ....[105]....
        /*0794*/ 	.word	0x00004070
        /*0798*/ 	.word	0x000000ff
        /*079c*/ 	.word	0x00000000
        /*07a0*/ 	.short	0x010a
        /*07a2*/ 	.byte	0x08
	.zero		1


	//   ....[106]....
        /*07a4*/ 	.word	0x000041a0
        /*07a8*/ 	.word	0x000000ff
        /*07ac*/ 	.word	0x00000000
        /*07b0*/ 	.short	0x010a
        /*07b2*/ 	.byte	0x1e
	.zero		1


	//   ....[107]....
        /*07b4*/ 	.word	0x000044a0
        /*07b8*/ 	.word	0x000000ff
        /*07bc*/ 	.word	0x00000000
        /*07c0*/ 	.short	0x010a
        /*07c2*/ 	.byte	0x08
	.zero		1


	//   ....[108]....
        /*07c4*/ 	.word	0x00004530
        /*07c8*/ 	.word	0x000000ff
        /*07cc*/ 	.word	0x00000000
        /*07d0*/ 	.short	0x010a
        /*07d2*/ 	.byte	0x08
	.zero		1


	//   ....[109]....
        /*07d4*/ 	.word	0x000045c0
        /*07d8*/ 	.word	0x000000ff
        /*07dc*/ 	.word	0x00000000
        /*07e0*/ 	.short	0x010a
        /*07e2*/ 	.byte	0x08
	.zero		1


	//   ....[110]....
        /*07e4*/ 	.word	0x00004660
        /*07e8*/ 	.word	0x00000000
        /*07ec*/ 	.word	0x00000000
        /*07f0*/ 	.short	0x010a
        /*07f2*/ 	.byte	0xff
	.zero		1


	//   ....[111]....
        /*07f4*/ 	.word	0x000046a0
        /*07f8*/ 	.word	0x00000000
        /*07fc*/ 	.word	0x00000000
        /*0800*/ 	.short	0x010a
        /*0802*/ 	.byte	0xff
	.zero		1


	//   ....[112]....
        /*0804*/ 	.word	0x00004710
        /*0808*/ 	.word	0x000000ff
        /*080c*/ 	.word	0x00000000
        /*0810*/ 	.short	0x0101
        /*0812*/ 	.byte	0x05
	.zero		1


	//   ....[113]....
        /*0814*/ 	.word	0x00004750
        /*0818*/ 	.word	0x000000ff
        /*081c*/ 	.word	0x000001d0
        /*0820*/ 	.short	0x010a
        /*0822*/ 	.byte	0x07
	.zero		1


	//   ....[114]....
        /*0824*/ 	.word	0x000047a0
        /*0828*/ 	.word	0x000000ff
        /*082c*/ 	.word	0x00000000
        /*0830*/ 	.short	0x0101
        /*0832*/ 	.byte	0x05
	.zero		1


	//   ....[115]....
        /*0834*/ 	.word	0x00004ba0
        /*0838*/ 	.word	0x00000000
        /*083c*/ 	.word	0x00000150
        /*0840*/ 	.short	0x010a
        /*0842*/ 	.byte	0xff
	.zero		1


	//   ....[116]....
        /*0844*/ 	.word	0x00004c60
        /*0848*/ 	.word	0x00000000
        /*084c*/ 	.word	0x00000000
        /*0850*/ 	.short	0x0101
        /*0852*/ 	.byte	0xff
	.zero		1


	//   ....[117]....
        /*0854*/ 	.word	0x00004f80
        /*0858*/ 	.word	0x000000ff
        /*085c*/ 	.word	0x00000148
        /*0860*/ 	.short	0x010a
        /*0862*/ 	.byte	0x0d
	.zero		1


	//   ....[118]....
        /*0864*/ 	.word	0x000051a0
        /*0868*/ 	.word	0x000000ff
        /*086c*/ 	.word	0x00000128
        /*0870*/ 	.short	0x010a
        /*0872*/ 	.byte	0x10
	.zero		1


	//   ....[119]....
        /*0874*/ 	.word	0x00005420
        /*0878*/ 	.word	0x000000ff
        /*087c*/ 	.word	0x00000110
        /*0880*/ 	.short	0x010b
        /*0882*/ 	.byte	0x10
	.zero		1


	//   ....[120]....
        /*0884*/ 	.word	0x00005490
        /*0888*/ 	.word	0x000000ff
        /*088c*/ 	.word	0x00000000
        /*0890*/ 	.short	0x0101
        /*0892*/ 	.byte	0x11
	.zero		1


	//   ....[121]....
        /*0894*/ 	.word	0x000054a0
        /*0898*/ 	.word	0x000000ff
        /*089c*/ 	.word	0x00000128
        /*08a0*/ 	.short	0x010a
        /*08a2*/ 	.byte	0x0e
	.zero		1


	//   ....[122]....
        /*08a4*/ 	.word	0x00005750
        /*08a8*/ 	.word	0x000000ff
        /*08ac*/ 	.word	0x00000110
        /*08b0*/ 	.short	0x010b
        /*08b2*/ 	.byte	0x0e
	.zero		1


	//   ....[123]....
        /*08b4*/ 	.word	0x000057c0
        /*08b8*/ 	.word	0x000000ff
        /*08bc*/ 	.word	0x00000000
        /*08c0*/ 	.short	0x0101
        /*08c2*/ 	.byte	0x15
	.zero		1


	//   ....[124]....
        /*08c4*/ 	.word	0x00005810
        /*08c8*/ 	.word	0x000000ff
        /*08cc*/ 	.word	0x00000000
        /*08d0*/ 	.short	0x010a
        /*08d2*/ 	.byte	0x04
	.zero		1


	//   ....[125]....
        /*08d4*/ 	.word	0x000058a0
        /*08d8*/ 	.word	0x000000ff
        /*08dc*/ 	.word	0x00000000
        /*08e0*/ 	.short	0x010a
        /*08e2*/ 	.byte	0x04
	.zero		1


	//   ....[126]....
        /*08e4*/ 	.word	0x00005940
        /*08e8*/ 	.word	0x00000000
        /*08ec*/ 	.word	0x00000000
        /*08f0*/ 	.short	0x010a
        /*08f2*/ 	.byte	0xff
	.zero		1


	//   ....[127]....
        /*08f4*/ 	.word	0x00005c10
        /*08f8*/ 	.word	0x00000000
        /*08fc*/ 	.word	0x00000150
        /*0900*/ 	.short	0x010a
        /*0902*/ 	.byte	0xff
	.zero		1


	//   ....[128]....
        /*0904*/ 	.word	0x00005cd0
        /*0908*/ 	.word	0x00000000
        /*090c*/ 	.word	0x00000000
        /*0910*/ 	.short	0x0101
        /*0912*/ 	.byte	0xff
	.zero		1


	//   ....[129]....
        /*0914*/ 	.word	0x000067a0
        /*0918*/ 	.word	0x00000002
        /*091c*/ 	.word	0x00000110
        /*0920*/ 	.short	0x010a
        /*0922*/ 	.byte	0xff
	.zero		1


	//   ....[130]....
        /*0924*/ 	.word	0x00006800
        /*0928*/ 	.word	0x00000010
        /*092c*/ 	.word	0x00000170
        /*0930*/ 	.short	0x010a
        /*0932*/ 	.byte	0xff
	.zero		1


	//   ....[131]....
        /*0934*/ 	.word	0x00006a80
        /*0938*/ 	.word	0x00000005
        /*093c*/ 	.word	0x00000110
        /*0940*/ 	.short	0x010a
        /*0942*/ 	.byte	0xff
	.zero		1


	//   ....[132]....
        /*0944*/ 	.word	0x00006c00
        /*0948*/ 	.word	0x0000002e
        /*094c*/ 	.word	0x00000170
        /*0950*/ 	.short	0x010a
        /*0952*/ 	.byte	0xff
	.zero		1


	//   ....[133]....
        /*0954*/ 	.word	0x00006e40
        /*0958*/ 	.word	0x0000002e
        /*095c*/ 	.word	0x00000000
        /*0960*/ 	.short	0x0101
        /*0962*/ 	.byte	0xff
	.zero		1


	//   ....[134]....
        /*0964*/ 	.word	0x00008e20
        /*0968*/ 	.word	0x00000000
        /*096c*/ 	.word	0x00000000
        /*0970*/ 	.short	0x0101
        /*0972*/ 	.byte	0xff
	.zero		1


	//   ....[135]....
        /*0974*/ 	.word	0x00008ee0
        /*0978*/ 	.word	0x00000002
        /*097c*/ 	.word	0x00000110
        /*0980*/ 	.short	0x010a
        /*0982*/ 	.byte	0xff
	.zero		1


	//   ....[136]....
        /*0984*/ 	.word	0x00009160
        /*0988*/ 	.word	0x00000000
        /*098c*/ 	.word	0x00000000
        /*0990*/ 	.short	0x0101
        /*0992*/ 	.byte	0xff
	.zero		1


	//   ....[137]....
        /*0994*/ 	.word	0x00009180
        /*0998*/ 	.word	0x00000002
        /*099c*/ 	.word	0x000001c0
        /*09a0*/ 	.short	0x010a
        /*09a2*/ 	.byte	0xff
	.zero		1


	//   ....[138]....
        /*09a4*/ 	.word	0x000091e0
        /*09a8*/ 	.word	0x00000002
        /*09ac*/ 	.word	0x00000088
        /*09b0*/ 	.short	0x010a
        /*09b2*/ 	.byte	0xff
	.zero		1


	//   ....[139]....
        /*09b4*/ 	.word	0x00009240
        /*09b8*/ 	.word	0x00000002
        /*09bc*/ 	.word	0x00000088
        /*09c0*/ 	.short	0x010a
        /*09c2*/ 	.byte	0xff
	.zero		1


	//   ....[140]....
        /*09c4*/ 	.word	0x00009290
        /*09c8*/ 	.word	0x00000002
        /*09cc*/ 	.word	0x00000150
        /*09d0*/ 	.short	0x010a
        /*09d2*/ 	.byte	0xff
	.zero		1


	//   ....[141]....
        /*09d4*/ 	.word	0x000092f0
        /*09d8*/ 	.word	0x00000000
        /*09dc*/ 	.word	0x00000000
        /*09e0*/ 	.short	0x010a
        /*09e2*/ 	.byte	0xff
	.zero		1


	//   ....[142]....
        /*09e4*/ 	.word	0x00009350
        /*09e8*/ 	.word	0x00000000
        /*09ec*/ 	.word	0x00000000
        /*09f0*/ 	.short	0x010a
        /*09f2*/ 	.byte	0xff
	.zero		1


	//   ....[143]....
        /*09f4*/ 	.word	0x000093b0
        /*09f8*/ 	.word	0x00000000
        /*09fc*/ 	.word	0x00000000
        /*0a00*/ 	.short	0x010a
        /*0a02*/ 	.byte	0xff
	.zero		1


	//   ....[144]....
        /*0a04*/ 	.word	0x00009410
        /*0a08*/ 	.word	0x00000000
        /*0a0c*/ 	.word	0x00000000
        /*0a10*/ 	.short	0x010a
        /*0a12*/ 	.byte	0xff
	.zero		1


	//   ....[145]....
        /*0a14*/ 	.word	0x00009470
        /*0a18*/ 	.word	0x00000000
        /*0a1c*/ 	.word	0x00000000
        /*0a20*/ 	.short	0x010a
        /*0a22*/ 	.byte	0xff
	.zero		1


	//   ....[146]....
        /*0a24*/ 	.word	0x000094d0
        /*0a28*/ 	.word	0x00000000
        /*0a2c*/ 	.word	0x00000000
        /*0a30*/ 	.short	0x010a
        /*0a32*/ 	.byte	0xff
	.zero		1


	//   ....[147]....
        /*0a34*/ 	.word	0x00009530
        /*0a38*/ 	.word	0x00000000
        /*0a3c*/ 	.word	0x00000000
        /*0a40*/ 	.short	0x010a
        /*0a42*/ 	.byte	0xff
	.zero		1


	//   ....[148]....
        /*0a44*/ 	.word	0x00009590
        /*0a48*/ 	.word	0x00000000
        /*0a4c*/ 	.word	0x00000000
        /*0a50*/ 	.short	0x010a
        /*0a52*/ 	.byte	0xff
	.zero		1


	//   ....[149]....
        /*0a54*/ 	.word	0x000095f0
        /*0a58*/ 	.word	0x00000000
        /*0a5c*/ 	.word	0x00000000
        /*0a60*/ 	.short	0x010a
        /*0a62*/ 	.byte	0xff
	.zero		1


	//   ....[150]....
        /*0a64*/ 	.word	0x00009650
        /*0a68*/ 	.word	0x00000000
        /*0a6c*/ 	.word	0x00000000
        /*0a70*/ 	.short	0x010a
        /*0a72*/ 	.byte	0xff
	.zero		1


	//   ....[151]....
        /*0a74*/ 	.word	0x000096b0
        /*0a78*/ 	.word	0x00000000
        /*0a7c*/ 	.word	0x00000000
        /*0a80*/ 	.short	0x010a
        /*0a82*/ 	.byte	0xff
	.zero		1


	//   ....[152]....
        /*0a84*/ 	.word	0x00009710
        /*0a88*/ 	.word	0x00000000
        /*0a8c*/ 	.word	0x00000000
        /*0a90*/ 	.short	0x010a
        /*0a92*/ 	.byte	0xff
	.zero		1


	//   ....[153]....
        /*0a94*/ 	.word	0x00009770
        /*0a98*/ 	.word	0x00000000
        /*0a9c*/ 	.word	0x00000000
        /*0aa0*/ 	.short	0x010a
        /*0aa2*/ 	.byte	0xff
	.zero		1


	//   ....[154]....
        /*0aa4*/ 	.word	0x000097d0
        /*0aa8*/ 	.word	0x00000000
        /*0aac*/ 	.word	0x00000000
        /*0ab0*/ 	.short	0x010a
        /*0ab2*/ 	.byte	0xff
	.zero		1


	//   ....[155]....
        /*0ab4*/ 	.word	0x00009830
        /*0ab8*/ 	.word	0x00000000
        /*0abc*/ 	.word	0x00000000
        /*0ac0*/ 	.short	0x010a
        /*0ac2*/ 	.byte	0xff
	.zero		1


	//   ....[156]....
        /*0ac4*/ 	.word	0x00009890
        /*0ac8*/ 	.word	0x00000000
        /*0acc*/ 	.word	0x00000000
        /*0ad0*/ 	.short	0x010a
        /*0ad2*/ 	.byte	0xff
	.zero		1


	//   ....[157]....
        /*0ad4*/ 	.word	0x000098e0
        /*0ad8*/ 	.word	0x00000000
        /*0adc*/ 	.word	0x000001b0
        /*0ae0*/ 	.short	0x010a
        /*0ae2*/ 	.byte	0xff
	.zero		1


	//   ....[158]....
        /*0ae4*/ 	.word	0x00009940
        /*0ae8*/ 	.word	0x00000000
        /*0aec*/ 	.word	0x00000160
        /*0af0*/ 	.short	0x010a
        /*0af2*/ 	.byte	0xff
	.zero		1


	//   ....[159]....
        /*0af4*/ 	.word	0x00009990
        /*0af8*/ 	.word	0x00000000
        /*0afc*/ 	.word	0x00000150
        /*0b00*/ 	.short	0x010a
        /*0b02*/ 	.byte	0xff
	.zero		1


	//   ....[160]....
        /*0b04*/ 	.word	0x000099f0
        /*0b08*/ 	.word	0x00000000
        /*0b0c*/ 	.word	0x00000160
        /*0b10*/ 	.short	0x010a
        /*0b12*/ 	.byte	0xff
	.zero		1


	//   ....[161]....
        /*0b14*/ 	.word	0x00009a50
        /*0b18*/ 	.word	0x00000004
        /*0b1c*/ 	.word	0x00000008
        /*0b20*/ 	.short	0x010a
        /*0b22*/ 	.byte	0xff
	.zero		1


	//   ....[162]....
        /*0b24*/ 	.word	0x00009b30
        /*0b28*/ 	.word	0x00000002
        /*0b2c*/ 	.word	0x00000008
        /*0b30*/ 	.short	0x010a
        /*0b32*/ 	.byte	0xff
	.zero		1


	//   ....[163]....
        /*0b34*/ 	.word	0x00009b80
        /*0b38*/ 	.word	0x00000000
        /*0b3c*/ 	.word	0x00000150
        /*0b40*/ 	.short	0x010a
        /*0b42*/ 	.byte	0xff
	.zero		1


	//   ....[164]....
        /*0b44*/ 	.word	0x00009be0
        /*0b48*/ 	.word	0x00000000
        /*0b4c*/ 	.word	0x00000190
        /*0b50*/ 	.short	0x010a
        /*0b52*/ 	.byte	0xff
	.zero		1


	//   ....[165]....
        /*0b54*/ 	.word	0x00009c40
        /*0b58*/ 	.word	0x00000000
        /*0b5c*/ 	.word	0x00000000
        /*0b60*/ 	.short	0x010a
        /*0b62*/ 	.byte	0xff
	.zero		1


	//   ....[166]....
        /*0b64*/ 	.word	0x00009ca0
        /*0b68*/ 	.word	0x00000000
        /*0b6c*/ 	.word	0x00000000
        /*0b70*/ 	.short	0x010a
        /*0b72*/ 	.byte	0xff
	.zero		1


	//   ....[167]....
        /*0b74*/ 	.word	0x00009d00
        /*0b78*/ 	.word	0x00000000
        /*0b7c*/ 	.word	0x00000000
        /*0b80*/ 	.short	0x010a
        /*0b82*/ 	.byte	0xff
	.zero		1


	//   ....[168]....
        /*0b84*/ 	.word	0x00009d60
        /*0b88*/ 	.word	0x00000000
        /*0b8c*/ 	.word	0x00000000
        /*0b90*/ 	.short	0x010a
        /*0b92*/ 	.byte	0xff
	.zero		1


	//   ....[169]....
        /*0b94*/ 	.word	0x00009dc0
        /*0b98*/ 	.word	0x00000000
        /*0b9c*/ 	.word	0x000001d0
        /*0ba0*/ 	.short	0x010a
        /*0ba2*/ 	.byte	0xff
	.zero		1


	//   ....[170]....
        /*0ba4*/ 	.word	0x00009e10
        /*0ba8*/ 	.word	0x00000000
        /*0bac*/ 	.word	0x00000150
        /*0bb0*/ 	.short	0x010a
        /*0bb2*/ 	.byte	0xff
	.zero		1


	//   ....[171]....
        /*0bb4*/ 	.word	0x00009e70
        /*0bb8*/ 	.word	0x00000000
        /*0bbc*/ 	.word	0x00000148
        /*0bc0*/ 	.short	0x010a
        /*0bc2*/ 	.byte	0xff
	.zero		1


	//   ....[172]....
        /*0bc4*/ 	.word	0x00009ed0
        /*0bc8*/ 	.word	0x00000000
        /*0bcc*/ 	.word	0x00000128
        /*0bd0*/ 	.short	0x010a
        /*0bd2*/ 	.byte	0xff
	.zero		1


	//   ....[173]....
        /*0bd4*/ 	.word	0x00009f30
        /*0bd8*/ 	.word	0x00000000
        /*0bdc*/ 	.word	0x00000128
        /*0be0*/ 	.short	0x010a
        /*0be2*/ 	.byte	0xff
	.zero		1


	//   ....[174]....
        /*0be4*/ 	.word	0x00009f90
        /*0be8*/ 	.word	0x00000000
        /*0bec*/ 	.word	0x00000000
        /*0bf0*/ 	.short	0x010a
        /*0bf2*/ 	.byte	0xff
	.zero		1


	//   ....[175]....
        /*0bf4*/ 	.word	0x00009ff0
        /*0bf8*/ 	.word	0x00000000
        /*0bfc*/ 	.word	0x00000000
        /*0c00*/ 	.short	0x010a
        /*0c02*/ 	.byte	0xff
	.zero		1


	//   ....[176]....
        /*0c04*/ 	.word	0x0000a040
        /*0c08*/ 	.word	0x00000000
        /*0c0c*/ 	.word	0x00000150
        /*0c10*/ 	.short	0x010a
        /*0c12*/ 	.byte	0xff
	.zero		1


	//   ....[177]....
        /*0c14*/ 	.word	0x0000a090
        /*0c18*/ 	.word	0x00000005
        /*0c1c*/ 	.word	0x00000110
        /*0c20*/ 	.short	0x010a
        /*0c22*/ 	.byte	0xff
	.zero		1


	//   ....[178]....
        /*0c24*/ 	.word	0x0000a0e0
        /*0c28*/ 	.word	0x0000002e
        /*0c2c*/ 	.word	0x00000170
        /*0c30*/ 	.short	0x010a
        /*0c32*/ 	.byte	0xff
	.zero		1


	//----- nvinfo : EIATTR_NUM_MBARRIERS
	.align		4
.L_49:
        /*0c34*/ 	.byte	0x03, 0x38
        /*0c36*/ 	.short	0x003b


	//----- nvinfo : EIATTR_EXIT_INSTR_OFFSETS
	.align		4
        /*0c38*/ 	.byte	0x04, 0x1c
        /*0c3a*/ 	.short	(.L_51 - .L_50)


	//   ....[0]....
.L_50:
        /*0c3c*/ 	.word	0x000030f0


	//   ....[1]....
        /*0c40*/ 	.word	0x000035f0


	//   ....[2]....
        /*0c44*/ 	.word	0x00003650


	//   ....[3]....
        /*0c48*/ 	.word	0x000049d0


	//   ....[4]....
        /*0c4c*/ 	.word	0x00005970


	//   ....[5]....
        /*0c50*/ 	.word	0x000059b0


	//   ....[6]....
        /*0c54*/ 	.word	0x00009050


	//   ....[7]....
        /*0c58*/ 	.word	0x000090d0


	//   ....[8]....
        /*0c5c*/ 	.word	0x00009100


	//   ....[9]....
        /*0c60*/ 	.word	0x00009170


	//----- nvinfo : EIATTR_MAX_THREADS
	.align		4
.L_51:
        /*0c64*/ 	.byte	0x04, 0x05
        /*0c66*/ 	.short	(.L_53 - .L_52)
.L_52:
        /*0c68*/ 	.word	0x00000100
        /*0c6c*/ 	.word	0x00000001
        /*0c70*/ 	.word	0x00000001


	//----- nvinfo : EIATTR_CRS_STACK_SIZE
	.align		4
.L_53:
        /*0c74*/ 	.byte	0x04, 0x1e
        /*0c76*/ 	.short	(.L_55 - .L_54)
.L_54:
        /*0c78*/ 	.word	0x00000000


	//----- nvinfo : EIATTR_CBANK_PARAM_SIZE
	.align		4
.L_55:
        /*0c7c*/ 	.byte	0x03, 0x19
        /*0c7e*/ 	.short	0x0800


	//----- nvinfo : EIATTR_PARAM_CBANK
	.align		4
        /*0c80*/ 	.byte	0x04, 0x0a
        /*0c82*/ 	.short	(.L_57 - .L_56)
	.align		4
.L_56:
        /*0c84*/ 	.word	index@(.nv.constant0._ZN7cutlass13device_kernelINS_4gemm6kernel13GemmUniversalIN4cute5tupleIJiiiiEEENS1_10collective13CollectiveMmaINS1_35MainloopSm100TmaUmmaWarpSpecializedILi17ELi2ELi4ENS5_IJNS4_1CILi2EEENSA_ILi1EEESC_EEEEENS5_IJNSA_ILi128EEENSA_ILi64EEESG_EEENS_6half_tENS5_IJlSC_lEEESI_SJ_NS4_8TiledMMAINS4_8MMA_AtomIJNS4_26SM100_MMA_F16BF16_2x1SM_SSISI_SI_fLi128ELi64ELNS4_4UMMA5MajorE0ELSO_0ELNSN_7ScaleInE0ELSP_0EEEEEENS4_6LayoutINS5_IJSC_SC_SC_EEENS5_IJNSA_ILi0EEESU_SU_EEEEENS5_IJNS4_10UnderscoreESX_SX_EEEEENS4_18SM100_TMA_2SM_LOADENS4_14ComposedLayoutINS4_7SwizzleILi3ELi4ELi3EEENS4_18smem_ptr_flag_bitsILi16EEENSS_INS5_IJNSA_ILi8EEESG_EEENS5_IJSG_SC_EEEEEEEvNS4_8identityES10_S1A_vS1B_EENS_8epilogue10collective18CollectiveEpilogueINS1D_23Sm100TmaWarpSpecializedILi3ELi2ELi16ELb1ELb0EEEJNS5_IJSG_SG_SG_EEENS5_IJNSS_ISG_SC_EENSS_INS5_IJNSA_ILi16EEESB_EEENS5_IJSC_NSA_ILi32EEEEEEEEEEESI_SJ_SI_SJ_NS1D_6fusion15FusionCallbacksIS1H_NS1Q_13LinCombEltActINS1D_6thread7SigmoidESI_fSI_fLNS_15FloatRoundStyleE2EEES1I_S1P_JEEENS4_5SM1004TMEM4LOAD26SM100_TMEM_LOAD_32dp32b16xENS4_13SM90_TMA_LOADENS11_INS12_ILi1ELi4ELi3EEES15_NSS_INS5_IJS16_S1K_EEENS5_IJS1K_SC_EEEEEEENS4_39AutoVectorizingCopyWithAssumedAlignmentILi128EEENS4_14SM90_TMA_STOREES27_S29_S29_EEEvvEEEEvNT_6ParamsE)
        /*0c88*/ 	.short	0x0380
        /*0c8a*/ 	.short	0x0800


	//----- nvinfo : EIATTR_SW_WAR
	.align		4
.L_57:
        /*0c8c*/ 	.byte	0x04, 0x36
        /*0c8e*/ 	.short	(.L_59 - .L_58)
.L_58:
        /*0c90*/ 	.word	0x00000008
.L_59:


//--------------------- .nv.callgraph             --------------------------
	.section	.nv.callgraph,"",@"SHT_CUDA_CALLGRAPH"
	.align	4
	.sectionentsize	8
	.align		4
        /*0000*/ 	.word	0x00000000
	.align		4
        /*0004*/ 	.word	0xffffffff
	.align		4
        /*0008*/ 	.word	index@(_ZN7cutlass13device_kernelINS_4gemm6kernel13GemmUniversalIN4cute5tupleIJiiiiEEENS1_10collective13CollectiveMmaINS1_35MainloopSm100TmaUmmaWarpSpecializedILi17ELi2ELi4ENS5_IJNS4_1CILi2EEENSA_ILi1EEESC_EEEEENS5_IJNSA_ILi128EEENSA_ILi64EEESG_EEENS_6half_tENS5_IJlSC_lEEESI_SJ_NS4_8TiledMMAINS4_8MMA_AtomIJNS4_26SM100_MMA_F16BF16_2x1SM_SSISI_SI_fLi128ELi64ELNS4_4UMMA5MajorE0ELSO_0ELNSN_7ScaleInE0ELSP_0EEEEEENS4_6LayoutINS5_IJSC_SC_SC_EEENS5_IJNSA_ILi0EEESU_SU_EEEEENS5_IJNS4_10UnderscoreESX_SX_EEEEENS4_18SM100_TMA_2SM_LOADENS4_14ComposedLayoutINS4_7SwizzleILi3ELi4ELi3EEENS4_18smem_ptr_flag_bitsILi16EEENSS_INS5_IJNSA_ILi8EEESG_EEENS5_IJSG_SC_EEEEEEEvNS4_8identityES10_S1A_vS1B_EENS_8epilogue10collective18CollectiveEpilogueINS1D_23Sm100TmaWarpSpecializedILi3ELi2ELi16ELb1ELb0EEEJNS5_IJSG_SG_SG_EEENS5_IJNSS_ISG_SC_EENSS_INS5_IJNSA_ILi16EEESB_EEENS5_IJSC_NSA_ILi32EEEEEEEEEEESI_SJ_SI_SJ_NS1D_6fusion15FusionCallbacksIS1H_NS1Q_13LinCombEltActINS1D_6thread7SigmoidESI_fSI_fLNS_15FloatRoundStyleE2EEES1I_S1P_JEEENS4_5SM1004TMEM4LOAD26SM100_TMEM_LOAD_32dp32b16xENS4_13SM90_TMA_LOADENS11_INS12_ILi1ELi4ELi3EEES15_NSS_INS5_IJS16_S1K_EEENS5_IJS1K_SC_EEEEEEENS4_39AutoVectorizingCopyWithAssumedAlignmentILi128EEENS4_14SM90_TMA_STOREES27_S29_S29_EEEvvEEEEvNT_6ParamsE)
	.align		4
        /*000c*/ 	.word	index@(__assertfail)
	.align		4
        /*0010*/ 	.word	0x00000000
	.align		4
        /*0014*/ 	.word	0xfffffffe
	.align		4
        /*0018*/ 	.word	0x00000000
	.align		4
        /*001c*/ 	.word	0xfffffffd
	.align		4
        /*0020*/ 	.word	0x00000000
	.align		4
        /*0024*/ 	.word	0xfffffffc


//--------------------- .nv.constant4             --------------------------
	.section	.nv.constant4,"a",@progbits
	.align	8
	.align		8
.nv.constant4:
        /*0000*/ 	.dword	__assertfail
	.align		8
        /*0008*/ 	.dword	__unnamed_1
	.align		8
        /*0010*/ 	.dword	__unnamed_2
	.align		8
        /*0018*/ 	.dword	_ZN39_INTERNAL_5ed93c46_4_k_cu_e6c7f898_36134cuda3std3__45__cpo5beginE
	.align		8
        /*0020*/ 	.dword	_ZN39_INTERNAL_5ed93c46_4_k_cu_e6c7f898_36134cuda3std3__45__cpo3endE
	.align		8
        /*0028*/ 	.dword	_ZN39_INTERNAL_5ed93c46_4_k_cu_e6c7f898_36134cuda3std3__45__cpo6cbeginE
	.align		8
        /*0030*/ 	.dword	_ZN39_INTERNAL_5ed93c46_4_k_cu_e6c7f898_36134cuda3std3__45__cpo4cendE
	.align		8
        /*0038*/ 	.dword	_ZN39_INTERNAL_5ed93c46_4_k_cu_e6c7f898_36134cuda3std3__441_GLOBAL__N__5ed93c46_4_k_cu_e6c7f898_36136ignoreE
	.align		8
        /*0040*/ 	.dword	_ZN39_INTERNAL_5ed93c46_4_k_cu_e6c7f898_36134cuda3std3__419piecewise_constructE
	.align		8
        /*0048*/ 	.dword	_ZN39_INTERNAL_5ed93c46_4_k_cu_e6c7f898_36134cuda3std3__48in_placeE
	.align		8
        /*0050*/ 	.dword	_ZN39_INTERNAL_5ed93c46_4_k_cu_e6c7f898_36134cuda3std6ranges3__45__cpo4swapE
	.align		8
        /*0058*/ 	.dword	_ZN39_INTERNAL_5ed93c46_4_k_cu_e6c7f898_36134cuda3std6ranges3__45__cpo9iter_moveE
	.align		8
        /*0060*/ 	.dword	_ZN39_INTERNAL_5ed93c46_4_k_cu_e6c7f898_36134cute7productE
	.align		8
        /*0068*/ 	.dword	_ZN39_INTERNAL_5ed93c46_4_k_cu_e6c7f898_36134cute1_E
	.align		8
        /*0070*/ 	.dword	$str$25
	.align		8
        /*0078*/ 	.dword	$str$26
	.align		8
        /*0080*/ 	.dword	$str$27
	.align		8
        /*0088*/ 	.dword	$str$28


//--------------------- .text._ZN7cutlass13device_kernelINS_4gemm6kernel13GemmUniversalIN4cute5tupleIJiiiiEEENS1_10collective13CollectiveMmaINS1_35MainloopSm100TmaUmmaWarpSpecializedILi17ELi2ELi4ENS5_IJNS4_1CILi2EEENSA_ILi1EEESC_EEEEENS5_IJNSA_ILi128EEENSA_ILi64EEESG_EEENS_6half_tENS5_IJlSC_lEEESI_SJ_NS4_8TiledMMAINS4_8MMA_AtomIJNS4_26SM100_MMA_F16BF16_2x1SM_SSISI_SI_fLi128ELi64ELNS4_4UMMA5MajorE0ELSO_0ELNSN_7ScaleInE0ELSP_0EEEEEENS4_6LayoutINS5_IJSC_SC_SC_EEENS5_IJNSA_ILi0EEESU_SU_EEEEENS5_IJNS4_10UnderscoreESX_SX_EEEEENS4_18SM100_TMA_2SM_LOADENS4_14ComposedLayoutINS4_7SwizzleILi3ELi4ELi3EEENS4_18smem_ptr_flag_bitsILi16EEENSS_INS5_IJNSA_ILi8EEESG_EEENS5_IJSG_SC_EEEEEEEvNS4_8identityES10_S1A_vS1B_EENS_8epilogue10collective18CollectiveEpilogueINS1D_23Sm100TmaWarpSpecializedILi3ELi2ELi16ELb1ELb0EEEJNS5_IJSG_SG_SG_EEENS5_IJNSS_ISG_SC_EENSS_INS5_IJNSA_ILi16EEESB_EEENS5_IJSC_NSA_ILi32EEEEEEEEEEESI_SJ_SI_SJ_NS1D_6fusion15FusionCallbacksIS1H_NS1Q_13LinCombEltActINS1D_6thread7SigmoidESI_fSI_fLNS_15FloatRoundStyleE2EEES1I_S1P_JEEENS4_5SM1004TMEM4LOAD26SM100_TMEM_LOAD_32dp32b16xENS4_13SM90_TMA_LOADENS11_INS12_ILi1ELi4ELi3EEES15_NSS_INS5_IJS16_S1K_EEENS5_IJS1K_SC_EEEEEEENS4_39AutoVectorizingCopyWithAssumedAlignmentILi128EEENS4_14SM90_TMA_STOREES27_S29_S29_EEEvvEEEEvNT_6ParamsE --------------------------
	.section	.text._ZN7cutlass13device_kernelINS_4gemm6kernel13GemmUniversalIN4cute5tupleIJiiiiEEENS1_10collective13CollectiveMmaINS1_35MainloopSm100TmaUmmaWarpSpecializedILi17ELi2ELi4ENS5_IJNS4_1CILi2EEENSA_ILi1EEESC_EEEEENS5_IJNSA_ILi128EEENSA_ILi64EEESG_EEENS_6half_tENS5_IJlSC_lEEESI_SJ_NS4_8TiledMMAINS4_8MMA_AtomIJNS4_26SM100_MMA_F16BF16_2x1SM_SSISI_SI_fLi128ELi64ELNS4_4UMMA5MajorE0ELSO_0ELNSN_7ScaleInE0ELSP_0EEEEEENS4_6LayoutINS5_IJSC_SC_SC_EEENS5_IJNSA_ILi0EEESU_SU_EEEEENS5_IJNS4_10UnderscoreESX_SX_EEEEENS4_18SM100_TMA_2SM_LOADENS4_14ComposedLayoutINS4_7SwizzleILi3ELi4ELi3EEENS4_18smem_ptr_flag_bitsILi16EEENSS_INS5_IJNSA_ILi8EEESG_EEENS5_IJSG_SC_EEEEEEEvNS4_8identityES10_S1A_vS1B_EENS_8epilogue10collective18CollectiveEpilogueINS1D_23Sm100TmaWarpSpecializedILi3ELi2ELi16ELb1ELb0EEEJNS5_IJSG_SG_SG_EEENS5_IJNSS_ISG_SC_EENSS_INS5_IJNSA_ILi16EEESB_EEENS5_IJSC_NSA_ILi32EEEEEEEEEEESI_SJ_SI_SJ_NS1D_6fusion15FusionCallbacksIS1H_NS1Q_13LinCombEltActINS1D_6thread7SigmoidESI_fSI_fLNS_15FloatRoundStyleE2EEES1I_S1P_JEEENS4_5SM1004TMEM4LOAD26SM100_TMEM_LOAD_32dp32b16xENS4_13SM90_TMA_LOADENS11_INS12_ILi1ELi4ELi3EEES15_NSS_INS5_IJS16_S1K_EEENS5_IJS1K_SC_EEEEEEENS4_39AutoVectorizingCopyWithAssumedAlignmentILi128EEENS4_14SM90_TMA_STOREES27_S29_S29_EEEvvEEEEvNT_6ParamsE,"ax",@progbits
	.align	128
.text._ZN7cutlass13device_kernelINS_4gemm6kernel13GemmUniversalIN4cute5tupleIJiiiiEEENS1_10collective13CollectiveMmaINS1_35MainloopSm100TmaUmmaWarpSpecializedILi17ELi2ELi4ENS5_IJNS4_1CILi2EEENSA_ILi1EEESC_EEEEENS5_IJNSA_ILi128EEENSA_ILi64EEESG_EEENS_6half_tENS5_IJlSC_lEEESI_SJ_NS4_8TiledMMAINS4_8MMA_AtomIJNS4_26SM100_MMA_F16BF16_2x1SM_SSISI_SI_fLi128ELi64ELNS4_4UMMA5MajorE0ELSO_0ELNSN_7ScaleInE0ELSP_0EEEEEENS4_6LayoutINS5_IJSC_SC_SC_EEENS5_IJNSA_ILi0EEESU_SU_EEEEENS5_IJNS4_10UnderscoreESX_SX_EEEEENS4_18SM100_TMA_2SM_LOADENS4_14ComposedLayoutINS4_7SwizzleILi3ELi4ELi3EEENS4_18smem_ptr_flag_bitsILi16EEENSS_INS5_IJNSA_ILi8EEESG_EEENS5_IJSG_SC_EEEEEEEvNS4_8identityES10_S1A_vS1B_EENS_8epilogue10collective18CollectiveEpilogueINS1D_23Sm100TmaWarpSpecializedILi3ELi2ELi16ELb1ELb0EEEJNS5_IJSG_SG_SG_EEENS5_IJNSS_ISG_SC_EENSS_INS5_IJNSA_ILi16EEESB_EEENS5_IJSC_NSA_ILi32EEEEEEEEEEESI_SJ_SI_SJ_NS1D_6fusion15FusionCallbacksIS1H_NS1Q_13LinCombEltActINS1D_6thread7SigmoidESI_fSI_fLNS_15FloatRoundStyleE2EEES1I_S1P_JEEENS4_5SM1004TMEM4LOAD26SM100_TMEM_LOAD_32dp32b16xENS4_13SM90_TMA_LOADENS11_INS12_ILi1ELi4ELi3EEES15_NSS_INS5_IJS16_S1K_EEENS5_IJS1K_SC_EEEEEEENS4_39AutoVectorizingCopyWithAssumedAlignmentILi128EEENS4_14SM90_TMA_STOREES27_S29_S29_EEEvvEEEEvNT_6ParamsE:
        .type           _ZN7cutlass13device_kernelINS_4gemm6kernel13GemmUniversalIN4cute5tupleIJiiiiEEENS1_10collective13CollectiveMmaINS1_35MainloopSm100TmaUmmaWarpSpecializedILi17ELi2ELi4ENS5_IJNS4_1CILi2EEENSA_ILi1EEESC_EEEEENS5_IJNSA_ILi128EEENSA_ILi64EEESG_EEENS_6half_tENS5_IJlSC_lEEESI_SJ_NS4_8TiledMMAINS4_8MMA_AtomIJNS4_26SM100_MMA_F16BF16_2x1SM_SSISI_SI_fLi128ELi64ELNS4_4UMMA5MajorE0ELSO_0ELNSN_7ScaleInE0ELSP_0EEEEEENS4_6LayoutINS5_IJSC_SC_SC_EEENS5_IJNSA_ILi0EEESU_SU_EEEEENS5_IJNS4_10UnderscoreESX_SX_EEEEENS4_18SM100_TMA_2SM_LOADENS4_14ComposedLayoutINS4_7SwizzleILi3ELi4ELi3EEENS4_18smem_ptr_flag_bitsILi16EEENSS_INS5_IJNSA_ILi8EEESG_EEENS5_IJSG_SC_EEEEEEEvNS4_8identityES10_S1A_vS1B_EENS_8epilogue10collective18CollectiveEpilogueINS1D_23Sm100TmaWarpSpecializedILi3ELi2ELi16ELb1ELb0EEEJNS5_IJSG_SG_SG_EEENS5_IJNSS_ISG_SC_EENSS_INS5_IJNSA_ILi16EEESB_EEENS5_IJSC_NSA_ILi32EEEEEEEEEEESI_SJ_SI_SJ_NS1D_6fusion15FusionCallbacksIS1H_NS1Q_13LinCombEltActINS1D_6thread7SigmoidESI_fSI_fLNS_15FloatRoundStyleE2EEES1I_S1P_JEEENS4_5SM1004TMEM4LOAD26SM100_TMEM_LOAD_32dp32b16xENS4_13SM90_TMA_LOADENS11_INS12_ILi1ELi4ELi3EEES15_NSS_INS5_IJS16_S1K_EEENS5_IJS1K_SC_EEEEEEENS4_39AutoVectorizingCopyWithAssumedAlignmentILi128EEENS4_14SM90_TMA_STOREES27_S29_S29_EEEvvEEEEvNT_6ParamsE,@function
        .size           _ZN7cutlass13device_kernelINS_4gemm6kernel13GemmUniversalIN4cute5tupleIJiiiiEEENS1_10collective13CollectiveMmaINS1_35MainloopSm100TmaUmmaWarpSpecializedILi17ELi2ELi4ENS5_IJNS4_1CILi2EEENSA_ILi1EEESC_EEEEENS5_IJNSA_ILi128EEENSA_ILi64EEESG_EEENS_6half_tENS5_IJlSC_lEEESI_SJ_NS4_8TiledMMAINS4_8MMA_AtomIJNS4_26SM100_MMA_F16BF16_2x1SM_SSISI_SI_fLi128ELi64ELNS4_4UMMA5MajorE0ELSO_0ELNSN_7ScaleInE0ELSP_0EEEEEENS4_6LayoutINS5_IJSC_SC_SC_EEENS5_IJNSA_ILi0EEESU_SU_EEEEENS5_IJNS4_10UnderscoreESX_SX_EEEEENS4_18SM100_TMA_2SM_LOADENS4_14ComposedLayoutINS4_7SwizzleILi3ELi4ELi3EEENS4_18smem_ptr_flag_bitsILi16EEENSS_INS5_IJNSA_ILi8EEESG_EEENS5_IJSG_SC_EEEEEEEvNS4_8identityES10_S1A_vS1B_EENS_8epilogue10collective18CollectiveEpilogueINS1D_23Sm100TmaWarpSpecializedILi3ELi2ELi16ELb1ELb0EEEJNS5_IJSG_SG_SG_EEENS5_IJNSS_ISG_SC_EENSS_INS5_IJNSA_ILi16EEESB_EEENS5_IJSC_NSA_ILi32EEEEEEEEEEESI_SJ_SI_SJ_NS1D_6fusion15FusionCallbacksIS1H_NS1Q_13LinCombEltActINS1D_6thread7SigmoidESI_fSI_fLNS_15FloatRoundStyleE2EEES1I_S1P_JEEENS4_5SM1004TMEM4LOAD26SM100_TMEM_LOAD_32dp32b16xENS4_13SM90_TMA_LOADENS11_INS12_ILi1ELi4ELi3EEES15_NSS_INS5_IJS16_S1K_EEENS5_IJS1K_SC_EEEEEEENS4_39AutoVectorizingCopyWithAssumedAlignmentILi128EEENS4_14SM90_TMA_STOREES27_S29_S29_EEEvvEEEEvNT_6ParamsE,(.L_x_265 - _ZN7cutlass13device_kernelINS_4gemm6kernel13GemmUniversalIN4cute5tupleIJiiiiEEENS1_10collective13CollectiveMmaINS1_35MainloopSm100TmaUmmaWarpSpecializedILi17ELi2ELi4ENS5_IJNS4_1CILi2EEENSA_ILi1EEESC_EEEEENS5_IJNSA_ILi128EEENSA_ILi64EEESG_EEENS_6half_tENS5_IJlSC_lEEESI_SJ_NS4_8TiledMMAINS4_8MMA_AtomIJNS4_26SM100_MMA_F16BF16_2x1SM_SSISI_SI_fLi128ELi64ELNS4_4UMMA5MajorE0ELSO_0ELNSN_7ScaleInE0ELSP_0EEEEEENS4_6LayoutINS5_IJSC_SC_SC_EEENS5_IJNSA_ILi0EEESU_SU_EEEEENS5_IJNS4_10UnderscoreESX_SX_EEEEENS4_18SM100_TMA_2SM_LOADENS4_14ComposedLayoutINS4_7SwizzleILi3ELi4ELi3EEENS4_18smem_ptr_flag_bitsILi16EEENSS_INS5_IJNSA_ILi8EEESG_EEENS5_IJSG_SC_EEEEEEEvNS4_8identityES10_S1A_vS1B_EENS_8epilogue10collective18CollectiveEpilogueINS1D_23Sm100TmaWarpSpecializedILi3ELi2ELi16ELb1ELb0EEEJNS5_IJSG_SG_SG_EEENS5_IJNSS_ISG_SC_EENSS_INS5_IJNSA_ILi16EEESB_EEENS5_IJSC_NSA_ILi32EEEEEEEEEEESI_SJ_SI_SJ_NS1D_6fusion15FusionCallbacksIS1H_NS1Q_13LinCombEltActINS1D_6thread7SigmoidESI_fSI_fLNS_15FloatRoundStyleE2EEES1I_S1P_JEEENS4_5SM1004TMEM4LOAD26SM100_TMEM_LOAD_32dp32b16xENS4_13SM90_TMA_LOADENS11_INS12_ILi1ELi4ELi3EEES15_NSS_INS5_IJS16_S1K_EEENS5_IJS1K_SC_EEEEEEENS4_39AutoVectorizingCopyWithAssumedAlignmentILi128EEENS4_14SM90_TMA_STOREES27_S29_S29_EEEvvEEEEvNT_6ParamsE)
        .other          _ZN7cutlass13device_kernelINS_4gemm6kernel13GemmUniversalIN4cute5tupleIJiiiiEEENS1_10collective13CollectiveMmaINS1_35MainloopSm100TmaUmmaWarpSpecializedILi17ELi2ELi4ENS5_IJNS4_1CILi2EEENSA_ILi1EEESC_EEEEENS5_IJNSA_ILi128EEENSA_ILi64EEESG_EEENS_6half_tENS5_IJlSC_lEEESI_SJ_NS4_8TiledMMAINS4_8MMA_AtomIJNS4_26SM100_MMA_F16BF16_2x1SM_SSISI_SI_fLi128ELi64ELNS4_4UMMA5MajorE0ELSO_0ELNSN_7ScaleInE0ELSP_0EEEEEENS4_6LayoutINS5_IJSC_SC_SC_EEENS5_IJNSA_ILi0EEESU_SU_EEEEENS5_IJNS4_10UnderscoreESX_SX_EEEEENS4_18SM100_TMA_2SM_LOADENS4_14ComposedLayoutINS4_7SwizzleILi3ELi4ELi3EEENS4_18smem_ptr_flag_bitsILi16EEENSS_INS5_IJNSA_ILi8EEESG_EEENS5_IJSG_SC_EEEEEEEvNS4_8identityES10_S1A_vS1B_EENS_8epilogue10collective18CollectiveEpilogueINS1D_23Sm100TmaWarpSpecializedILi3ELi2ELi16ELb1ELb0EEEJNS5_IJSG_SG_SG_EEENS5_IJNSS_ISG_SC_EENSS_INS5_IJNSA_ILi16EEESB_EEENS5_IJSC_NSA_ILi32EEEEEEEEEEESI_SJ_SI_SJ_NS1D_6fusion15FusionCallbacksIS1H_NS1Q_13LinCombEltActINS1D_6thread7SigmoidESI_fSI_fLNS_15FloatRoundStyleE2EEES1I_S1P_JEEENS4_5SM1004TMEM4LOAD26SM100_TMEM_LOAD_32dp32b16xENS4_13SM90_TMA_LOADENS11_INS12_ILi1ELi4ELi3EEES15_NSS_INS5_IJS16_S1K_EEENS5_IJS1K_SC_EEEEEEENS4_39AutoVectorizingCopyWithAssumedAlignmentILi128EEENS4_14SM90_TMA_STOREES27_S29_S29_EEEvvEEEEvNT_6ParamsE,@"STO_CUDA_ENTRY STV_DEFAULT"
_ZN7cutlass13device_kernelINS_4gemm6kernel13GemmUniversalIN4cute5tupleIJiiiiEEENS1_10collective13CollectiveMmaINS1_35MainloopSm100TmaUmmaWarpSpecializedILi17ELi2ELi4ENS5_IJNS4_1CILi2EEENSA_ILi1EEESC_EEEEENS5_IJNSA_ILi128EEENSA_ILi64EEESG_EEENS_6half_tENS5_IJlSC_lEEESI_SJ_NS4_8TiledMMAINS4_8MMA_AtomIJNS4_26SM100_MMA_F16BF16_2x1SM_SSISI_SI_fLi128ELi64ELNS4_4UMMA5MajorE0ELSO_0ELNSN_7ScaleInE0ELSP_0EEEEEENS4_6LayoutINS5_IJSC_SC_SC_EEENS5_IJNSA_ILi0EEESU_SU_EEEEENS5_IJNS4_10UnderscoreESX_SX_EEEEENS4_18SM100_TMA_2SM_LOADENS4_14ComposedLayoutINS4_7SwizzleILi3ELi4ELi3EEENS4_18smem_ptr_flag_bitsILi16EEENSS_INS5_IJNSA_ILi8EEESG_EEENS5_IJSG_SC_EEEEEEEvNS4_8identityES10_S1A_vS1B_EENS_8epilogue10collective18CollectiveEpilogueINS1D_23Sm100TmaWarpSpecializedILi3ELi2ELi16ELb1ELb0EEEJNS5_IJSG_SG_SG_EEENS5_IJNSS_ISG_SC_EENSS_INS5_IJNSA_ILi16EEESB_EEENS5_IJSC_NSA_ILi32EEEEEEEEEEESI_SJ_SI_SJ_NS1D_6fusion15FusionCallbacksIS1H_NS1Q_13LinCombEltActINS1D_6thread7SigmoidESI_fSI_fLNS_15FloatRoundStyleE2EEES1I_S1P_JEEENS4_5SM1004TMEM4LOAD26SM100_TMEM_LOAD_32dp32b16xENS4_13SM90_TMA_LOADENS11_INS12_ILi1ELi4ELi3EEES15_NSS_INS5_IJS16_S1K_EEENS5_IJS1K_SC_EEEEEEENS4_39AutoVectorizingCopyWithAssumedAlignmentILi128EEENS4_14SM90_TMA_STOREES27_S29_S29_EEEvvEEEEvNT_6ParamsE:
[----:B------:R-:W1:Y:S01]  /*0000*/  LDC R1, c[0x0][0x37c] ;  /* 0x0000df00ff017b82 */ /* 0x000e620000000800 */
[----:B------:R-:W2:Y:S01]  /*0010*/  S2R R80, SR_TID.X ;  /* 0x0000000000507919 */ /* 0x000ea20000002100 */
[----:B------:R-:W3:Y:S06]  /*0020*/  LDCU.64 UR10, c[0x0][0x890] ;  /* 0x00011200ff0a77ac */ /* 0x000eec0008000a00 */
[----:B------:R-:W4:Y:S01]  /*0030*/  S2UR UR6, SR_CgaCtaId ;  /* 0x00000000000679c3 */ /* 0x000f220000008800 */
[----:B------:R-:W-:Y:S02]  /*0040*/  PRMT R57, RZ, 0x7610, R57 ;  /* 0x00007610ff397816 */ /* 0x000fe40000000039 */
[----:B------:R-:W-:Y:S01]  /*0050*/  ELECT P0, URZ, PT ;  /* 0x0000000000ff782f */ /* 0x000fe20003800000 */
[----:B------:R-:W1:Y:S01]  /*0060*/  LDCU.64 UR38, c[0x0][0x358] ;  /* 0x00006b00ff2677ac */ /* 0x000e620008000a00 */
[----:B---3--:R-:W-:-:S04]  /*0070*/  UISETP.NE.U32.AND UP2, UPT, UR10, URZ, UPT ;  /* 0x000000ff0a00728c */ /* 0x008fc8000bf45070 */
[----:B------:R-:W-:Y:S02]  /*0080*/  UISETP.NE.AND.EX UP2, UPT, UR11, URZ, UPT, UP2 ;  /* 0x000000ff0b00728c */ /* 0x000fe4000bf45320 */
[----:B----4-:R-:W-:Y:S02]  /*0090*/  ULOP3.LUT UR5, UR6, 0x1, URZ, 0xc0, !UPT ;  /* 0x0000000106057892 */ /* 0x010fe4000f8ec0ff */
[----:B------:R-:W-:Y:S01]  /*00a0*/  ULOP3.LUT UR4, UR6, 0x1, URZ, 0x3c, !UPT ;  /* 0x0000000106047892 */ /* 0x000fe2000f8e3cff */
[----:B--2---:R-:W-:-:S05]  /*00b0*/  SHF.R.U32.HI R81, RZ, 0x5, R80 ;  /* 0x00000005ff517819 */ /* 0x004fca0000011650 */
[----:B------:R-:W2:Y:S02]  /*00c0*/  SHFL.IDX PT, R0, R81, RZ, 0x1f ;  /* 0x00001fff51007589 */ /* 0x000ea400000e0000 */
[----:B--2---:R-:W-:Y:S01]  /*00d0*/  R2UR UR12, R0 ;  /* 0x00000000000c72ca */ /* 0x004fe200000e0000 */
[----:B-1----:R-:W-:Y:S05]  /*00e0*/  BRA.U UP2, `(.L_x_0) ;  /* 0x00000001022c7547 */ /* 0x002fea000b800000 */
[----:B------:R-:W1:Y:S02]  /*00f0*/  LDCU.64 UR8, c[0x0][0x888] ;  /* 0x00011100ff0877ac */ /* 0x000e640008000a00 */
[----:B-1----:R-:W-:-:S04]  /*0100*/  UISETP.NE.U32.AND UP0, UPT, UR8, URZ, UPT ;  /* 0x000000ff0800728c */ /* 0x002fc8000bf05070 */
[----:B------:R-:W-:-:S09]  /*0110*/  UISETP.NE.AND.EX UP0, UPT, UR9, URZ, UPT, UP0 ;  /* 0x000000ff0900728c */ /* 0x000fd2000bf05300 */
[----:B------:R-:W-:Y:S05]  /*0120*/  BRA.U !UP0, `(.L_x_1) ;  /* 0x0000000108107547 */ /* 0x000fea000b800000 */
[----:B------:R-:W1:Y:S02]  /*0130*/  LDC.64 R2, c[0x0][0x888] ;  /* 0x00022200ff027b82 */ /* 0x000e640000000a00 */
[----:B-1----:R1:W5:Y:S01]  /*0140*/  LDG.E R35, desc[UR38][R2.64] ;  /* 0x0000002602237981 */ /* 0x002362000c1e1900 */
[----:B------:R-:W-:Y:S01]  /*0150*/  HFMA2 R57, -RZ, RZ, 0, 5.9604644775390625e-08 ;  /* 0x00000001ff397431 */ /* 0x000fe200000001ff */
[----:B------:R-:W-:Y:S05]  /*0160*/  BRA `(.L_x_0) ;  /* 0x00000000000c7947 */ /* 0x000fea0003800000 */
.L_x_1:
[----:B------:R-:W1:Y:S01]  /*0170*/  LDCU UR7, c[0x0][0x880] ;  /* 0x00011000ff0777ac */ /* 0x000e620008000800 */
[----:B------:R-:W-:Y:S01]  /*0180*/  HFMA2 R57, -RZ, RZ, 0, 5.9604644775390625e-08 ;  /* 0x00000001ff397431 */ /* 0x000fe200000001ff */
[----:B-1----:R-:W-:Y:S02]  /*0190*/  MOV R35, UR7 ;  /* 0x0000000700237c02 */ /* 0x002fe40008000f00 */
.L_x_0:
[----:B------:R-:W2:Y:S02]  /*01a0*/  LDCU.64 UR8, c[0x0][0x8b0] ;  /* 0x00011600ff0877ac */ /* 0x000ea40008000a00 */
[----:B--2---:R-:W-:-:S04]  /*01b0*/  UISETP.NE.U32.AND UP0, UPT, UR8, URZ, UPT ;  /* 0x000000ff0800728c */ /* 0x004fc8000bf05070 */
[----:B------:R-:W-:-:S09]  /*01c0*/  UISETP.NE.AND.EX UP0, UPT, UR9, URZ, UPT, UP0 ;  /* 0x000000ff0900728c */ /* 0x000fd2000bf05300 */
[----:B------:R-:W-:Y:S05]  /*01d0*/  BRA.U UP0, `(.L_x_2) ;  /* 0x0000000100247547 */ /* 0x000fea000b800000 */
[----:B------:R-:W2:Y:S02]  /*01e0*/  LDCU.64 UR8, c[0x0][0x8a8] ;  /* 0x00011500ff0877ac */ /* 0x000ea40008000a00 */
[----:B--2---:R-:W-:-:S04]  /*01f0*/  UISETP.NE.U32.AND UP0, UPT, UR8, URZ, UPT ;  /* 0x000000ff0800728c */ /* 0x004fc8000bf05070 */
[----:B------:R-:W-:-:S09]  /*0200*/  UISETP.NE.AND.EX UP0, UPT, UR9, URZ, UPT, UP0 ;  /* 0x000000ff0900728c */ /* 0x000fd2000bf05300 */
[----:B------:R-:W-:Y:S05]  /*0210*/  BRA.U !UP0, `(.L_x_3) ;  /* 0x00000001080c7547 */ /* 0x000fea000b800000 */
[----:B-1----:R-:W1:Y:S02]  /*0220*/  LDC.64 R2, c[0x0][0x8a8] ;  /* 0x00022a00ff027b82 */ /* 0x002e640000000a00 */
[----:B-1----:R2:W5:Y:S01]  /*0230*/  LDG.E R27, desc[UR38][R2.64] ;  /* 0x00000026021b7981 */ /* 0x002562000c1e1900 */
[----:B------:R-:W-:Y:S05]  /*0240*/  BRA `(.L_x_2) ;  /* 0x0000000000087947 */ /* 0x000fea0003800000 */
.L_x_3:
[----:B------:R-:W2:Y:S02]  /*0250*/  LDCU UR7, c[0x0][0x8a0] ;  /* 0x00011400ff0777ac */ /* 0x000ea40008000800 */
[----:B--2---:R-:W-:Y:S02]  /*0260*/  MOV R27, UR7 ;  /* 0x00000007001b7c02 */ /* 0x004fe40008000f00 */
.L_x_2:
[----:B------:R-:W-:Y:S01]  /*0270*/  IMAD.U32 R0, RZ, RZ, UR12 ;  /* 0x0000000cff007e24 */ /* 0x000fe2000f8e00ff */
[----:B------:R-:W-:Y:S04]  /*0280*/  BSSY.RECONVERGENT B0, `(.L_x_4) ;  /* 0x000000c000007945 */ /* 0x000fe80003800200 */
[C---:B------:R-:W-:Y:S02]  /*0290*/  ISETP.NE.OR P2, PT, R0.reuse, 0x1, !P0 ;  /* 0x000000010000780c */ /* 0x040fe40004745670 */
[----:B------:R-:W-:-:S11]  /*02a0*/  ISETP.NE.OR P1, PT, R0, 0x3, !P0 ;  /* 0x000000030000780c */ /* 0x000fd60004725670 */
[----:B------:R-:W-:Y:S05]  /*02b0*/  @P2 BRA `(.L_x_5) ;  /* 0x0000000000202947 */ /* 0x000fea0003800000 */
[----:B------:R-:W3:Y:S02]  /*02c0*/  LDCU.64 UR8, c[0x0][0x348] ;  /* 0x00006900ff0877ac */ /* 0x000ee40008000a00 */
[----:B---3--:R-:W-:Y:S02]  /*02d0*/  UIADD3 UR14, UP1, UPT, UR8, 0x80, URZ ;  /* 0x00000080080e7890 */ /* 0x008fe4000ff3e0ff */
[----:B------:R-:W-:Y:S02]  /*02e0*/  UIADD3 UR8, UP0, UPT, UR8, 0x180, URZ ;  /* 0x0000018008087890 */ /* 0x000fe4000ff1e0ff */
[----:B------:R-:W-:Y:S02]  /*02f0*/  UIADD3.X UR15, UPT, UPT, URZ, UR9, URZ, UP1, !UPT ;  /* 0x00000009ff0f7290 */ /* 0x000fe40008ffe4ff */
[----:B------:R-:W-:-:S07]  /*0300*/  UIADD3.X UR9, UPT, UPT, URZ, UR9, URZ, UP0, !UPT ;  /* 0x00000009ff097290 */ /* 0x000fce00087fe4ff */
[----:B------:R3:W-:Y:S02]  /*0310*/  UTMACCTL.PF [UR14] ;  /* 0x000000000e0079b9 */ /* 0x0007e40008040000 */
[----:B------:R3:W-:Y:S02]  /*0320*/  UTMACCTL.PF [UR8] ;  /* 0x00000000080079b9 */ /* 0x0007e40008040000 */
[----:B---3--:R-:W-:Y:S01]  /*0330*/  NOP ;  /* 0x0000000000007918 */ /* 0x008fe20000000000 */
.L_x_5:
[----:B------:R-:W-:Y:S05]  /*0340*/  BSYNC.RECONVERGENT B0 ;  /* 0x0000000000007941 */ /* 0x000fea0003800200 */
.L_x_4:
[----:B------:R-:W-:Y:S04]  /*0350*/  BSSY.RECONVERGENT B0, `(.L_x_6) ;  /* 0x000000a000007945 */ /* 0x000fe80003800200 */
        /* <DEDUP_REMOVED lines=9> */
.L_x_7:
[----:B------:R-:W-:Y:S05]  /*03f0*/  BSYNC.RECONVERGENT B0 ;  /* 0x0000000000007941 */ /* 0x000fea0003800200 */
.L_x_6:
[----:B------:R-:W3:Y:S01]  /*0400*/  LDCU.64 UR8, c[0x0][0x888] ;  /* 0x00011100ff0877ac */ /* 0x000ee20008000a00 */
[----:B------:R-:W-:Y:S02]  /*0410*/  UISETP.EQ.U32.AND UP1, UPT, UR10, URZ, UPT ;  /* 0x000000ff0a00728c */ /* 0x000fe4000bf22070 */
[----:B------:R-:W-:Y:S02]  /*0420*/  UPLOP3.LUT UP5, UPT, UPT, UPT, UPT, 0x40, 0x4 ;  /* 0x000000000004789c */ /* 0x000fe40003fae870 */
[----:B---3--:R-:W-:-:S04]  /*0430*/  UISETP.NE.U32.AND UP0, UPT, UR8, URZ, UPT ;  /* 0x000000ff0800728c */ /* 0x008fc8000bf05070 */
[----:B------:R-:W-:-:S04]  /*0440*/  UISETP.NE.AND.EX UP0, UPT, UR9, URZ, UPT, UP0 ;  /* 0x000000ff0900728c */ /* 0x000fc8000bf05300 */
[----:B------:R-:W-:-:S04]  /*0450*/  UISETP.EQ.OR.EX UP3, UPT, UR11, URZ, !UP0, UP1 ;  /* 0x000000ff0b00728c */ /* 0x000fc8000c762710 */
[----:B------:R-:W-:-:S05]  /*0460*/  UP2UR UR41, UPR, URZ, 0x8 ;  /* 0x00000008ff297883 */ /* 0x000fca0008000000 */
[----:B------:R-:W-:Y:S07]  /*0470*/  BRA.U !UP3, `(.L_x_8) ;  /* 0x000000010b147547 */ /* 0x000fee000b800000 */
[----:B------:R-:W-:Y:S01]  /*0480*/  PLOP3.LUT P2, PT, PT, PT, UP2, 0x80, 0x8 ;  /* 0x000000000008781c */ /* 0x000fe20003f4f028 */
[----:B------:R-:W-:-:S12]  /*0490*/  UPLOP3.LUT UP5, UPT, UPT, UPT, UP0, 0x40, 0x4 ;  /* 0x000000000004789c */ /* 0x000fd80003fae800 */
[----:B-----5:R-:W-:-:S13]  /*04a0*/  @!P2 FSETP.EQ.AND P1, PT, R35, RZ, PT ;  /* 0x000000ff2300a20b */ /* 0x020fda0003f22000 */
[----:B------:R-:W-:Y:S01]  /*04b0*/  @!P2 VOTEU.ANY UP1, P1 ;  /* 0x0000000000ffa886 */ /* 0x000fe20000820100 */
[----:B------:R-:W-:-:S11]  /*04c0*/  @!UP2 UPLOP3.LUT UP5, UPT, UPT, UPT, UP1, 0x80, 0x8 ;  /* 0x000000000008a89c */ /* 0x000fd60003faf010 */
.L_x_8:
[----:B------:R-:W3:Y:S01]  /*04d0*/  SHFL.IDX PT, R0, R81, RZ, 0x1f ;  /* 0x00001fff51007589 */ /* 0x000ee200000e0000 */
[----:B------:R-:W-:-:S04]  /*04e0*/  UISETP.NE.AND UP1, UPT, UR12, 0x2, UPT ;  /* 0x000000020c00788c */ /* 0x000fc8000bf25270 */
[----:B------:R-:W-:Y:S02]  /*04f0*/  UISETP.EQ.AND UP2, UPT, UR5, URZ, !UP1 ;  /* 0x000000ff0500728c */ /* 0x000fe4000cf42270 */
[----:B------:R-:W-:-:S04]  /*0500*/  USEL UR7, URZ, 0x1, UP1 ;  /* 0x00000001ff077887 */ /* 0x000fc80008800000 */
[----:B------:R-:W-:Y:S02]  /*0510*/  PLOP3.LUT P5, PT, P0, PT, UP2, 0x80, 0x8 ;  /* 0x000000000008781c */ /* 0x000fe400007af028 */
[----:B---3--:R-:W-:-:S13]  /*0520*/  ISETP.NE.AND P1, PT, R0, RZ, PT ;  /* 0x000000ff0000720c */ /* 0x008fda0003f25270 */
[----:B------:R-:W-:Y:S05]  /*0530*/  @P1 BRA `(.L_x_9) ;  /* 0x0000000000b81947 */ /* 0x000fea0003800000 */
[----:B------:R-:W-:Y:S01]  /*0540*/  ELECT P1, URZ, PT ;  /* 0x0000000000ff782f */ /* 0x000fe20003820000 */
[----:B------:R-:W-:-:S12]  /*0550*/  BSSY.RECONVERGENT B0, `(.L_x_9) ;  /* 0x000002c000007945 */ /* 0x000fd80003800200 */
[----:B------:R-:W-:Y:S05]  /*0560*/  @!P1 BRA `(.L_x_10) ;  /* 0x0000000000a89947 */ /* 0x000fea0003800000 */
[----:B------:R-:W-:Y:S01]  /*0570*/  UMOV UR9, 0x400 ;  /* 0x0000040000097882 */ /* 0x000fe20000000000 */
[----:B------:R-:W-:Y:S01]  /*0580*/  UMOV UR8, 0x1 ;  /* 0x0000000100087882 */ /* 0x000fe20000000000 */
[----:B------:R-:W-:Y:S02]  /*0590*/  ULEA UR9, UR6, UR9, 0x18 ;  /* 0x0000000906097291 */ /* 0x000fe4000f8ec0ff */
[----:B------:R-:W-:-:S04]  /*05a0*/  UIADD3 UR10, UPT, UPT, -UR8, 0x100000, URZ ;  /* 0x00100000080a7890 */ /* 0x000fc8000fffe1ff */
[----:B------:R-:W-:Y:S02]  /*05b0*/  USHF.L.U32 UR11, UR10, 0xb, URZ ;  /* 0x0000000b0a0b7899 */ /* 0x000fe400080006ff */
[----:B------:R-:W-:Y:S01]  /*05c0*/  USHF.L.U32 UR10, UR10, 0x1, URZ ;  /* 0x000000010a0a7899 */ /* 0x000fe200080006ff */
[----:B------:R-:W3:Y:S11]  /*05d0*/  FENCE.VIEW.ASYNC.S ;  /* 0x00000000000073c6 */ /* 0x000ef60000000000 */
[----:B---3--:R3:W4:Y:S01]  /*05e0*/  SYNCS.EXCH.64 URZ, [UR9], UR10 ;  /* 0x0000000a09ff75b2 */ /* 0x0087220008000100 */
[----:B------:R3:W1:Y:S01]  /*05f0*/  SYNCS.EXCH.64 URZ, [UR9+0x88], UR10 ;  /* 0x0000880a09ff75b2 */ /* 0x0006620008000100 */
        /* <DEDUP_REMOVED lines=31> */
[----:B------:R3:W1:Y:S02]  /*07f0*/  SYNCS.EXCH.64 URZ, [UR9+0x108], UR10 ;  /* 0x0001080a09ff75b2 */ /* 0x0006640008000100 */
[----:B---34-:R-:W-:Y:S01]  /*0800*/  NOP ;  /* 0x0000000000007918 */ /* 0x018fe20000000000 */
.L_x_10:
[----:B------:R-:W-:Y:S05]  /*0810*/  BSYNC.RECONVERGENT B0 ;  /* 0x0000000000007941 */ /* 0x000fea0003800200 */
.L_x_9:
[----:B------:R-:W3:Y:S01]  /*0820*/  SHFL.IDX PT, R0, R81, RZ, 0x1f ;  /* 0x00001fff51007589 */ /* 0x000ee200000e0000 */
[----:B------:R-:W-:Y:S01]  /*0830*/  NOP ;  /* 0x0000000000007918 */ /* 0x000fe20000000000 */
[----:B---3--:R-:W-:-:S13]  /*0840*/  ISETP.NE.AND P1, PT, R0, 0x1, PT ;  /* 0x000000010000780c */ /* 0x008fda0003f25270 */
[----:B------:R-:W-:Y:S05]  /*0850*/  @P1 BRA `(.L_x_11) ;  /* 0x00000000004c1947 */ /* 0x000fea0003800000 */
[----:B------:R-:W-:Y:S01]  /*0860*/  UMOV UR10, 0x400 ;  /* 0x00000400000a7882 */ /* 0x000fe20000000000 */
[----:B------:R-:W-:Y:S01]  /*0870*/  UMOV UR9, 0x20 ;  /* 0x0000002000097882 */ /* 0x000fe20000000000 */
[----:B------:R-:W-:Y:S01]  /*0880*/  UMOV UR8, 0x80 ;  /* 0x0000008000087882 */ /* 0x000fe20000000000 */
[----:B------:R-:W-:Y:S02]  /*0890*/  ULEA UR10, UR6, UR10, 0x18 ;  /* 0x0000000a060a7291 */ /* 0x000fe4000f8ec0ff */
[----:B------:R-:W-:-:S04]  /*08a0*/  UIADD3 UR14, UPT, UPT, -UR9, 0x100000, URZ ;  /* 0x00100000090e7890 */ /* 0x000fc8000fffe1ff */
[----:B------:R-:W-:Y:S02]  /*08b0*/  USHF.L.U32 UR15, UR14, 0xb, URZ ;  /* 0x0000000b0e0f7899 */ /* 0x000fe400080006ff */
[----:B------:R-:W-:Y:S02]  /*08c0*/  USHF.L.U32 UR14, UR14, 0x1, URZ ;  /* 0x000000010e0e7899 */ /* 0x000fe400080006ff */
[----:B------:R-:W-:-:S04]  /*08d0*/  UIADD3 UR8, UPT, UPT, -UR8, 0x100000, URZ ;  /* 0x0010000008087890 */ /* 0x000fc8000fffe1ff */
[----:B------:R-:W-:Y:S02]  /*08e0*/  USHF.L.U32 UR9, UR8, 0xb, URZ ;  /* 0x0000000b08097899 */ /* 0x000fe400080006ff */
[----:B------:R-:W-:Y:S01]  /*08f0*/  USHF.L.U32 UR8, UR8, 0x1, URZ ;  /* 0x0000000108087899 */ /* 0x000fe200080006ff */
[----:B------:R-:W-:Y:S01]  /*0900*/  ELECT P1, URZ, PT ;  /* 0x0000000000ff782f */ /* 0x000fe20003820000 */
[----:B------:R-:W3:Y:S02]  /*0910*/  FENCE.VIEW.ASYNC.S ;  /* 0x00000000000073c6 */ /* 0x000ee40000000000 */
[----:B---3--:R3:W4:Y:S08]  /*0920*/  SYNCS.EXCH.64 URZ, [UR10+0x110], UR14 ;  /* 0x0001100e0aff75b2 */ /* 0x0087300008000100 */
[----:B------:R3:W1:Y:S01]  /*0930*/  SYNCS.EXCH.64 URZ, [UR10+0x128], UR8 ;  /* 0x000128080aff75b2 */ /* 0x0006620008000100 */
[----:B------:R3:W1:Y:S01]  /*0940*/  SYNCS.EXCH.64 URZ, [UR10+0x118], UR14 ;  /* 0x0001180e0aff75b2 */ /* 0x0006620008000100 */
[----:B------:R3:W1:Y:S01]  /*0950*/  SYNCS.EXCH.64 URZ, [UR10+0x130], UR8 ;  /* 0x000130080aff75b2 */ /* 0x0006620008000100 */
[----:B------:R3:W1:Y:S01]  /*0960*/  SYNCS.EXCH.64 URZ, [UR10+0x120], UR14 ;  /* 0x0001200e0aff75b2 */ /* 0x0006620008000100 */
[----:B------:R3:W1:Y:S01]  /*0970*/  SYNCS.EXCH.64 URZ, [UR10+0x138], UR8 ;  /* 0x000138080aff75b2 */ /* 0x0006620008000100 */
[----:B------:R-:W-:Y:S01]  /*0980*/  NOP ;  /* 0x0000000000007918 */ /* 0x000fe20000000000 */
.L_x_11:
[----:B------:R-:W2:Y:S01]  /*0990*/  SHFL.IDX PT, R0, R81, RZ, 0x1f ;  /* 0x00001fff51007589 */ /* 0x000ea200000e0000 */
[----:B------:R-:W-:Y:S01]  /*09a0*/  NOP ;  /* 0x0000000000007918 */ /* 0x000fe20000000000 */
[----:B--2---:R-:W-:-:S13]  /*09b0*/  ISETP.NE.AND P1, PT, R0, 0x3, PT ;  /* 0x000000030000780c */ /* 0x004fda0003f25270 */
[----:B------:R-:W-:Y:S05]  /*09c0*/  @P1 BRA `(.L_x_12) ;  /* 0x00000000002c1947 */ /* 0x000fea0003800000 */
[----:B---3--:R-:W-:Y:S01]  /*09d0*/  UMOV UR9, 0x400 ;  /* 0x0000040000097882 */ /* 0x008fe20000000000 */
[----:B------:R-:W-:Y:S01]  /*09e0*/  UMOV UR8, 0x20 ;  /* 0x0000002000087882 */ /* 0x000fe20000000000 */
[----:B------:R-:W-:Y:S02]  /*09f0*/  ULEA UR9, UR6, UR9, 0x18 ;  /* 0x0000000906097291 */ /* 0x000fe4000f8ec0ff */
[----:B------:R-:W-:-:S04]  /*0a00*/  UIADD3 UR10, UPT, UPT, -UR8, 0x100000, URZ ;  /* 0x00100000080a7890 */ /* 0x000fc8000fffe1ff */
[----:B------:R-:W-:Y:S02]  /*0a10*/  USHF.L.U32 UR11, UR10, 0xb, URZ ;  /* 0x0000000b0a0b7899 */ /* 0x000fe400080006ff */
[----:B------:R-:W-:Y:S01]  /*0a20*/  USHF.L.U32 UR10, UR10, 0x1, URZ ;  /* 0x000000010a0a7899 */ /* 0x000fe200080006ff */
[----:B------:R-:W-:Y:S01]  /*0a30*/  ELECT P1, URZ, PT ;  /* 0x0000000000ff782f */ /* 0x000fe20003820000 */
[----:B------:R-:W2:Y:S10]  /*0a40*/  FENCE.VIEW.ASYNC.S ;  /* 0x00000000000073c6 */ /* 0x000eb40000000000 */
[----:B--2---:R2:W3:Y:S01]  /*0a50*/  SYNCS.EXCH.64 URZ, [UR9+0x140], UR10 ;  /* 0x0001400a09ff75b2 */ /* 0x0044e20008000100 */
[----:B------:R2:W1:Y:S01]  /*0a60*/  SYNCS.EXCH.64 URZ, [UR9+0x148], UR10 ;  /* 0x0001480a09ff75b2 */ /* 0x0004620008000100 */
[----:B------:R-:W-:Y:S01]  /*0a70*/  NOP ;  /* 0x0000000000007918 */ /* 0x000fe20000000000 */
.L_x_12:
[----:B------:R-:W4:Y:S01]  /*0a80*/  SHFL.IDX PT, R0, R81, RZ, 0x1f ;  /* 0x00001fff51007589 */ /* 0x000f2200000e0000 */
[----:B------:R-:W-:Y:S01]  /*0a90*/  NOP ;  /* 0x0000000000007918 */ /* 0x000fe20000000000 */
[----:B----4-:R-:W-:-:S13]  /*0aa0*/  ISETP.NE.AND P1, PT, R0, 0x4, PT ;  /* 0x000000040000780c */ /* 0x010fda0003f25270 */
[----:B------:R-:W-:Y:S05]  /*0ab0*/  @P1 BRA `(.L_x_13) ;  /* 0x0000000000481947 */ /* 0x000fea0003800000 */
[----:B--23--:R-:W-:Y:S01]  /*0ac0*/  UMOV UR10, 0x1a0 ;  /* 0x000001a0000a7882 */ /* 0x00cfe20000000000 */
[----:B------:R-:W-:Y:S01]  /*0ad0*/  UMOV UR9, 0x400 ;  /* 0x0000040000097882 */ /* 0x000fe20000000000 */
[----:B------:R-:W-:Y:S01]  /*0ae0*/  USEL UR10, UR10, 0x1e0, UP5 ;  /* 0x000001e00a0a7887 */ /* 0x000fe2000a800000 */
        /* <DEDUP_REMOVED lines=9> */
[----:B------:R-:W2:Y:S02]  /*0b80*/  FENCE.VIEW.ASYNC.S ;  /* 0x00000000000073c6 */ /* 0x000ea40000000000 */
[----:B--2---:R4:W2:Y:S08]  /*0b90*/  SYNCS.EXCH.64 URZ, [UR9+0x150], UR14 ;  /* 0x0001500e09ff75b2 */ /* 0x0048b00008000100 */
[----:B------:R4:W3:Y:S01]  /*0ba0*/  SYNCS.EXCH.64 URZ, [UR9+0x160], UR10 ;  /* 0x0001600a09ff75b2 */ /* 0x0008e20008000100 */
[----:B------:R4:W1:Y:S01]  /*0bb0*/  SYNCS.EXCH.64 URZ, [UR9+0x158], UR14 ;  /* 0x0001580e09ff75b2 */ /* 0x0008620008000100 */
[----:B------:R4:W1:Y:S02]  /*0bc0*/  SYNCS.EXCH.64 URZ, [UR9+0x168], UR10 ;  /* 0x0001680a09ff75b2 */ /* 0x0008640008000100 */
[----:B----4-:R-:W-:Y:S01]  /*0bd0*/  NOP ;  /* 0x0000000000007918 */ /* 0x010fe20000000000 */
.L_x_13:
[----:B------:R-:W4:Y:S01]  /*0be0*/  SHFL.IDX PT, R0, R81, RZ, 0x1f ;  /* 0x00001fff51007589 */ /* 0x000f2200000e0000 */
[----:B------:R-:W-:Y:S01]  /*0bf0*/  NOP ;  /* 0x0000000000007918 */ /* 0x000fe20000000000 */
[----:B----4-:R-:W-:-:S13]  /*0c00*/  ISETP.NE.AND P1, PT, R0, 0x5, PT ;  /* 0x000000050000780c */ /* 0x010fda0003f25270 */
[----:B------:R-:W-:Y:S05]  /*0c10*/  @P1 BRA `(.L_x_14) ;  /* 0x0000000000541947 */ /* 0x000fea0003800000 */
[----:B--23--:R-:W-:Y:S01]  /*0c20*/  UMOV UR10, 0x400 ;  /* 0x00000400000a7882 */ /* 0x00cfe20000000000 */
        /* <DEDUP_REMOVED lines=14> */
[----:B------:R4:W1:Y:S01]  /*0d10*/  SYNCS.EXCH.64 URZ, [UR10+0x198], UR8 ;  /* 0x000198080aff75b2 */ /* 0x0008620008000100 */
[----:B------:R4:W1:Y:S01]  /*0d20*/  SYNCS.EXCH.64 URZ, [UR10+0x180], UR14 ;  /* 0x0001800e0aff75b2 */ /* 0x0008620008000100 */
[----:B------:R4:W1:Y:S01]  /*0d30*/  SYNCS.EXCH.64 URZ, [UR10+0x1a0], UR8 ;  /* 0x0001a0080aff75b2 */ /* 0x0008620008000100 */
[----:B------:R4:W1:Y:S01]  /*0d40*/  SYNCS.EXCH.64 URZ, [UR10+0x188], UR14 ;  /* 0x0001880e0aff75b2 */ /* 0x0008620008000100 */
[----:B------:R4:W1:Y:S02]  /*0d50*/  SYNCS.EXCH.64 URZ, [UR10+0x1a8], UR8 ;  /* 0x0001a8080aff75b2 */ /* 0x0008640008000100 */
[----:B----4-:R-:W-:Y:S01]  /*0d60*/  NOP ;  /* 0x0000000000007918 */ /* 0x010fe20000000000 */
.L_x_14:
[----:B------:R-:W4:Y:S01]  /*0d70*/  SHFL.IDX PT, R0, R81, RZ, 0x1f ;  /* 0x00001fff51007589 */ /* 0x000f2200000e0000 */
[----:B------:R-:W-:Y:S01]  /*0d80*/  ISETP.NE.OR P0, PT, RZ, UR12, !P0 ;  /* 0x0000000cff007c0c */ /* 0x000fe2000c705670 */
[----:B------:R-:W-:Y:S01]  /*0d90*/  NOP ;  /* 0x0000000000007918 */ /* 0x000fe20000000000 */
[----:B----4-:R-:W-:-:S13]  /*0da0*/  ISETP.NE.AND P1, PT, R0, 0x3, PT ;  /* 0x000000030000780c */ /* 0x010fda0003f25270 */
[----:B------:R-:W-:Y:S05]  /*0db0*/  @P1 BRA `(.L_x_15) ;  /* 0x0000000000341947 */ /* 0x000fea0003800000 */
[----:B--23--:R-:W-:Y:S01]  /*0dc0*/  UMOV UR9, 0x400 ;  /* 0x0000040000097882 */ /* 0x00cfe20000000000 */
[----:B------:R-:W-:Y:S01]  /*0dd0*/  UMOV UR8, 0x20 ;  /* 0x0000002000087882 */ /* 0x000fe20000000000 */
[----:B------:R-:W-:Y:S02]  /*0de0*/  ULEA UR9, UR6, UR9, 0x18 ;  /* 0x0000000906097291 */ /* 0x000fe4000f8ec0ff */
[----:B------:R-:W-:-:S04]  /*0df0*/  UIADD3 UR10, UPT, UPT, -UR8, 0x100000, URZ ;  /* 0x00100000080a7890 */ /* 0x000fc8000fffe1ff */
[----:B------:R-:W-:Y:S02]  /*0e00*/  USHF.L.U32 UR11, UR10, 0xb, URZ ;  /* 0x0000000b0a0b7899 */ /* 0x000fe400080006ff */
[----:B------:R-:W-:Y:S01]  /*0e10*/  USHF.L.U32 UR10, UR10, 0x1, URZ ;  /* 0x000000010a0a7899 */ /* 0x000fe200080006ff */
[----:B------:R-:W-:Y:S01]  /*0e20*/  ELECT P1, URZ, PT ;  /* 0x0000000000ff782f */ /* 0x000fe20003820000 */
[----:B------:R-:W2:Y:S10]  /*0e30*/  FENCE.VIEW.ASYNC.S ;  /* 0x00000000000073c6 */ /* 0x000eb40000000000 */
[----:B--2---:R4:W2:Y:S01]  /*0e40*/  SYNCS.EXCH.64 URZ, [UR9+0x1b0], UR10 ;  /* 0x0001b00a09ff75b2 */ /* 0x0048a20008000100 */
[----:B------:R4:W3:Y:S01]  /*0e50*/  SYNCS.EXCH.64 URZ, [UR9+0x1c0], UR10 ;  /* 0x0001c00a09ff75b2 */ /* 0x0008e20008000100 */
[----:B------:R4:W1:Y:S01]  /*0e60*/  SYNCS.EXCH.64 URZ, [UR9+0x1b8], UR10 ;  /* 0x0001b80a09ff75b2 */ /* 0x0008620008000100 */
[----:B------:R4:W1:Y:S02]  /*0e70*/  SYNCS.EXCH.64 URZ, [UR9+0x1c8], UR10 ;  /* 0x0001c80a09ff75b2 */ /* 0x0008640008000100 */
[----:B----4-:R-:W-:Y:S01]  /*0e80*/  NOP ;  /* 0x0000000000007918 */ /* 0x010fe20000000000 */
.L_x_15:
[----:B------:R-:W-:Y:S01]  /*0e90*/  VOTEU.ALL UP1, P0 ;  /* 0x0000000000ff7886 */ /* 0x000fe20000020000 */
[----:B--23--:R-:W2:Y:S01]  /*0ea0*/  LDCU UR9, c[0x0][0x36c] ;  /* 0x00006d80ff0977ac */ /* 0x00cea20008000800 */
[----:B------:R-:W-:Y:S01]  /*0eb0*/  NOP ;  /* 0x0000000000007918 */ /* 0x000fe20000000000 */
[----:B------:R-:W-:Y:S01]  /*0ec0*/  LOP3.LUT R10, R80, 0x1f, RZ, 0xc0, !PT ;  /* 0x0000001f500a7812 */ /* 0x000fe200078ec0ff */
[----:B------:R-:W-:Y:S01]  /*0ed0*/  UMOV UR10, 0x20 ;  /* 0x00000020000a7882 */ /* 0x000fe20000000000 */
[----:B------:R-:W-:Y:S01]  /*0ee0*/  @!UP1 UMOV UR8, 0x400 ;  /* 0x0000040000089882 */ /* 0x000fe20000000000 */
[----:B------:R-:W-:-:S04]  /*0ef0*/  @!UP1 UIADD3 UR10, UPT, UPT, -UR10, 0x100000, URZ ;  /* 0x001000000a0a9890 */ /* 0x000fc8000fffe1ff */
[----:B------:R-:W-:Y:S02]  /*0f00*/  @!UP1 USHF.L.U32 UR11, UR10, 0xb, URZ ;  /* 0x0000000b0a0b9899 */ /* 0x000fe400080006ff */
[----:B------:R-:W-:Y:S02]  /*0f10*/  @!UP1 USHF.L.U32 UR10, UR10, 0x1, URZ ;  /* 0x000000010a0a9899 */ /* 0x000fe400080006ff */
[----:B------:R-:W-:Y:S01]  /*0f20*/  @!UP1 ULEA UR8, UR6, UR8, 0x18 ;  /* 0x0000000806089291 */ /* 0x000fe2000f8ec0ff */
[----:B------:R-:W-:Y:S01]  /*0f30*/  VOTEU.ALL UP1, P0 ;  /* 0x0000000000ff7886 */ /* 0x000fe20000020000 */
[----:B------:R-:W-:Y:S01]  /*0f40*/  UISETP.NE.AND UP4, UPT, UR12, URZ, UPT ;  /* 0x000000ff0c00728c */ /* 0x000fe2000bf85270 */
[----:B------:R-:W3:Y:S09]  /*0f50*/  FENCE.VIEW.ASYNC.S ;  /* 0x00000000000073c6 */ /* 0x000ef20000000000 */
[----:B---3--:R3:W4:Y:S01]  /*0f60*/  @!UP1 SYNCS.EXCH.64 URZ, [UR8+0x1d0], UR10 ;  /* 0x0001d00a08ff95b2 */ /* 0x0087220008000100 */
[----:B--2---:R-:W-:-:S09]  /*0f70*/  UISETP.EQ.U32.AND UP1, UPT, UR9, 0x1, UPT ;  /* 0x000000010900788c */ /* 0x004fd2000bf22070 */
[----:B------:R-:W-:Y:S05]  /*0f80*/  BRA.U !UP1, `(.L_x_16) ;  /* 0x0000000109087547 */ /* 0x000fea000b800000 */
[----:B-1--4-:R-:W-:Y:S01]  /*0f90*/  UCGABAR_ARV ;  /* 0x00000000000079c7 */ /* 0x012fe20008000000 */
[----:B------:R-:W-:Y:S05]  /*0fa0*/  BRA `(.L_x_17) ;  /* 0x0000000000047947 */ /* 0x000fea0003800000 */
.L_x_16:
[----:B-1--4-:R-:W-:Y:S01]  /*0fb0*/  NOP ;  /* 0x0000000000007918 */ /* 0x012fe20000000000 */
.L_x_17:
[----:B------:R-:W1:Y:S01]  /*0fc0*/  S2R R23, SR_CTAID.Y ;  /* 0x0000000000177919 */ /* 0x000e620000002600 */
[----:B------:R-:W-:-:S05]  /*0fd0*/  CS2R.32 R56, SR_CgaSize ;  /* 0x0000000000387805 */ /* 0x000fca0000008a00 */
[----:B------:R-:W-:-:S05]  /*0fe0*/  IMAD R56, R56, -0xa0, RZ ;  /* 0xffffff6038387824 */ /* 0x000fca00078e02ff */
[----:B---3--:R-:W-:-:S14]  /*0ff0*/  R2UR UR8, R56 ;  /* 0x00000000380872ca */ /* 0x008fdc00000e0000 */
[----:B------:R-:W2:Y:S01]  /*1000*/  LDCU UR8, c[0x0][UR8+0x2b4] ;  /* 0x00005680080877ac */ /* 0x000ea20008000800 */
[----:B------:R-:W-:-:S05]  /*1010*/  CS2R.32 R0, SR_CgaSize ;  /* 0x0000000000007805 */ /* 0x000fca0000008a00 */
[----:B------:R-:W-:-:S06]  /*1020*/  IMAD R0, R0, -0xa0, RZ ;  /* 0xffffff6000007824 */ /* 0x000fcc00078e02ff */
[----:B------:R-:W3:Y:S01]  /*1030*/  LDC R0, c[0x0][R0+0x2a4] ;  /* 0x0000a90000007b82 */ /* 0x000ee20000000800 */
[----:B------:R-:W-:Y:S01]  /*1040*/  PRMT R8, RZ, 0x7610, R8 ;  /* 0x00007610ff087816 */ /* 0x000fe20000000008 */
[----:B------:R-:W4:Y:S01]  /*1050*/  S2R R9, SR_CTAID.X ;  /* 0x0000000000097919 */ /* 0x000f220000002500 */
[----:B------:R-:W-:-:S05]  /*1060*/  CS2R.32 R56, SR_CgaSize ;  /* 0x0000000000387805 */ /* 0x000fca0000008a00 */
[----:B------:R-:W-:-:S05]  /*1070*/  IMAD R56, R56, -0xa0, RZ ;  /* 0xffffff6038387824 */ /* 0x000fca00078e02ff */
[----:B------:R-:W-:-:S14]  /*1080*/  R2UR UR9, R56 ;  /* 0x00000000380972ca */ /* 0x000fdc00000e0000 */
[----:B------:R-:W3:Y:S01]  /*1090*/  LDCU UR9, c[0x0][UR9+0x2b0] ;  /* 0x00005600090977ac */ /* 0x000ee20008000800 */
[----:B------:R-:W-:Y:S01]  /*10a0*/  UISETP.NE.AND UP2, UPT, UR12, 0x2, UPT ;  /* 0x000000020c00788c */ /* 0x000fe2000bf45270 */
[----:B------:R-:W2:Y:S01]  /*10b0*/  LDC R11, c[0x0][0xb24] ;  /* 0x0002c900ff0b7b82 */ /* 0x000ea20000000800 */
[----:B------:R-:W-:-:S05]  /*10c0*/  CS2R.32 R2, SR_CgaSize ;  /* 0x0000000000027805 */ /* 0x000fca0000008a00 */
[----:B------:R-:W-:-:S06]  /*10d0*/  IMAD R2, R2, -0xa0, RZ ;  /* 0xffffff6002027824 */ /* 0x000fcc00078e02ff */
[----:B------:R-:W3:Y:S08]  /*10e0*/  LDC R2, c[0x0][R2+0x2a0] ;  /* 0x0000a80002027b82 */ /* 0x000ef00000000800 */
[----:B------:R-:W3:Y:S01]  /*10f0*/  LDC R22, c[0x0][0xb24] ;  /* 0x0002c900ff167b82 */ /* 0x000ee20000000800 */
[----:B-1----:R-:W-:-:S07]  /*1100*/  I2FP.F32.U32 R47, R23 ;  /* 0x00000017002f7245 */ /* 0x002fce0000201000 */
[----:B------:R-:W1:Y:S01]  /*1110*/  S2UR UR36, SR_CTAID.Z ;  /* 0x00000000002479c3 */ /* 0x000e620000002700 */
[----:B--2---:R-:W-:Y:S01]  /*1120*/  ISETP.GE.AND P0, PT, R11, 0x1, PT ;  /* 0x000000010b00780c */ /* 0x004fe20003f06270 */
[----:B----4-:R-:W-:Y:S01]  /*1130*/  IMAD.MOV.U32 R24, RZ, RZ, R9 ;  /* 0x000000ffff187224 */ /* 0x010fe200078e0009 */
[----:B------:R-:W-:Y:S01]  /*1140*/  I2FP.F32.U32 R56, R9 ;  /* 0x0000000900387245 */ /* 0x000fe20000201000 */
[----:B------:R-:W-:Y:S01]  /*1150*/  FMUL R47, R47, UR8 ;  /* 0x000000082f2f7c20 */ /* 0x000fe20008400000 */
[----:B------:R-:W2:Y:S03]  /*1160*/  LDCU UR8, c[0x0][0xb30] ;  /* 0x00016600ff0877ac */ /* 0x000ea60008000800 */
[----:B---3--:R-:W-:Y:S02]  /*1170*/  FMUL R56, R56, UR9 ;  /* 0x0000000938387c20 */ /* 0x008fe40008400000 */
[----:B------:R-:W3:Y:S08]  /*1180*/  F2I.U32.TRUNC.NTZ R47, R47 ;  /* 0x0000002f002f7305 */ /* 0x000ef0000020f000 */
[----:B------:R-:W4:Y:S01]  /*1190*/  F2I.U32.TRUNC.NTZ R56, R56 ;  /* 0x0000003800387305 */ /* 0x000f22000020f000 */
[----:B--2---:R-:W-:Y:S01]  /*11a0*/  UISETP.NE.AND UP3, UPT, UR8, 0x1, UPT ;  /* 0x000000010800788c */ /* 0x004fe2000bf65270 */
[----:B---3--:R-:W-:-:S05]  /*11b0*/  IADD3 R47, PT, PT, -R47, RZ, RZ ;  /* 0x000000ff2f2f7210 */ /* 0x008fca0007ffe1ff */
[----:B------:R-:W-:Y:S01]  /*11c0*/  IMAD R47, R0, R47, R23 ;  /* 0x0000002f002f7224 */ /* 0x000fe200078e0217 */
[----:B------:R-:W-:Y:S01]  /*11d0*/  PRMT R0, RZ, 0x7610, R0 ;  /* 0x00007610ff007816 */ /* 0x000fe20000000000 */
[----:B----4-:R-:W-:-:S04]  /*11e0*/  IMAD.MOV R56, RZ, RZ, -R56 ;  /* 0x000000ffff387224 */ /* 0x010fc800078e0a38 */
[----:B------:R-:W-:Y:S01]  /*11f0*/  IMAD R56, R2, R56, R9 ;  /* 0x0000003802387224 */ /* 0x000fe200078e0209 */
[----:B-1----:R-:W-:Y:S06]  /*1200*/  BRA.U UP4, `(.L_x_18) ;  /* 0x0000000104247547 */ /* 0x002fec000b800000 */
[----:B------:R-:W-:Y:S01]  /*1210*/  ISETP.NE.AND P1, PT, R47, RZ, PT ;  /* 0x000000ff2f00720c */ /* 0x000fe20003f25270 */
[----:B------:R-:W-:Y:S01]  /*1220*/  IMAD.MOV.U32 R0, RZ, RZ, 0x3 ;  /* 0x00000003ff007424 */ /* 0x000fe200078e00ff */
[C---:B------:R-:W-:Y:S02]  /*1230*/  LOP3.LUT R2, R56.reuse, 0xfffffffe, RZ, 0xc0, !PT ;  /* 0xfffffffe38027812 */ /* 0x040fe400078ec0ff */
[----:B------:R-:W-:Y:S02]  /*1240*/  ISETP.LT.U32.OR P1, PT, R56, 0x2, !P1 ;  /* 0x000000023800780c */ /* 0x000fe40004f21470 */
[----:B------:R-:W-:Y:S02]  /*1250*/  SHF.L.U32 R0, R0, R2, RZ ;  /* 0x0000000200007219 */ /* 0x000fe400000006ff */
[----:B------:R-:W-:Y:S02]  /*1260*/  SEL R4, RZ, 0x1, !P1 ;  /* 0x00000001ff047807 */ /* 0x000fe40004800000 */
[----:B------:R-:W-:-:S05]  /*1270*/  SEL R3, RZ, 0x2, !P1 ;  /* 0x00000002ff037807 */ /* 0x000fca0004800000 */
[----:B------:R-:W-:-:S05]  /*1280*/  IMAD.IADD R3, R4, 0x1, R3 ;  /* 0x0000000104037824 */ /* 0x000fca00078e0203 */
[----:B------:R-:W-:Y:S02]  /*1290*/  PRMT R8, R3, 0x7610, R8 ;  /* 0x0000761003087816 */ /* 0x000fe40000000008 */
.L_x_18:
[----:B------:R-:W-:Y:S05]  /*12a0*/  @!P0 BRA `(.L_x_19) ;  /* 0x0000000000b88947 */ /* 0x000fea0003800000 */
[----:B------:R-:W1:Y:S01]  /*12b0*/  LDC.64 R4, c[0x0][0xb18] ;  /* 0x0002c600ff047b82 */ /* 0x000e620000000a00 */
[----:B------:R-:W-:-:S07]  /*12c0*/  ISETP.NE.AND P0, PT, R11, 0x1, PT ;  /* 0x000000010b00780c */ /* 0x000fce0003f05270 */
[----:B------:R-:W2:Y:S08]  /*12d0*/  LDC R24, c[0x0][0xb0c] ;  /* 0x0002c300ff187b82 */ /* 0x000eb00000000800 */
[----:B------:R-:W3:Y:S08]  /*12e0*/  LDC R14, c[0x0][0x370] ;  /* 0x0000dc00ff0e7b82 */ /* 0x000ef00000000800 */
[----:B------:R-:W4:Y:S01]  /*12f0*/  LDC R13, c[0x0][0x374] ;  /* 0x0000dd00ff0d7b82 */ /* 0x000f220000000800 */
[----:B-1----:R-:W-:-:S07]  /*1300*/  ISETP.NE.AND P1, PT, R4, 0x1, PT ;  /* 0x000000010400780c */ /* 0x002fce0003f25270 */
[----:B------:R-:W3:Y:S01]  /*1310*/  LDC.64 R6, c[0x0][0xb10] ;  /* 0x0002c400ff067b82 */ /* 0x000ee20000000a00 */
[----:B--2---:R-:W-:-:S07]  /*1320*/  ISETP.NE.AND P2, PT, R24, 0x1, PT ;  /* 0x000000011800780c */ /* 0x004fce0003f45270 */
[----:B------:R-:W1:Y:S08]  /*1330*/  LDC R12, c[0x0][0xb20] ;  /* 0x0002c800ff0c7b82 */ /* 0x000e700000000800 */
[----:B------:R-:W2:Y:S01]  /*1340*/  LDC.64 R2, c[0x0][0xb28] ;  /* 0x0002ca00ff027b82 */ /* 0x000ea20000000a00 */
[----:B----4-:R-:W-:-:S04]  /*1350*/  IMAD.HI.U32 R15, R13, R5, RZ ;  /* 0x000000050d0f7227 */ /* 0x010fc800078e00ff */
[----:B------:R-:W-:-:S04]  /*1360*/  IMAD.HI.U32 R5, R23, R5, RZ ;  /* 0x0000000517057227 */ /* 0x000fc800078e00ff */
[----:B---3--:R-:W-:-:S05]  /*1370*/  IMAD.HI.U32 R16, R14, R6, RZ ;  /* 0x000000060e107227 */ /* 0x008fca00078e00ff */
[-C--:B------:R-:W-:Y:S01]  /*1380*/  @P2 SHF.R.U32.HI R14, RZ, R7.reuse, R16 ;  /* 0x00000007ff0e2219 */ /* 0x080fe20000011610 */
[----:B------:R-:W-:Y:S01]  /*1390*/  IMAD.HI.U32 R16, R9, R6, RZ ;  /* 0x0000000609107227 */ /* 0x000fe200078e00ff */
[-C--:B-1----:R-:W-:Y:S02]  /*13a0*/  @P1 SHF.R.U32.HI R13, RZ, R12.reuse, R15 ;  /* 0x0000000cff0d1219 */ /* 0x082fe4000001160f */
[----:B------:R-:W-:Y:S02]  /*13b0*/  SHF.R.U32.HI R5, RZ, R12, R5 ;  /* 0x0000000cff057219 */ /* 0x000fe40000011605 */
[----:B------:R-:W-:Y:S02]  /*13c0*/  SHF.R.U32.HI R16, RZ, R7, R16 ;  /* 0x00000007ff107219 */ /* 0x000fe40000011610 */
[----:B------:R-:W-:Y:S01]  /*13d0*/  SEL R5, R23, R5, !P1 ;  /* 0x0000000517057207 */ /* 0x000fe20004800000 */
[----:B--2---:R-:W-:Y:S01]  /*13e0*/  IMAD.HI.U32 R15, R13, R2, RZ ;  /* 0x000000020d0f7227 */ /* 0x004fe200078e00ff */
[----:B------:R-:W-:-:S03]  /*13f0*/  SEL R16, R9, R16, !P2 ;  /* 0x0000001009107207 */ /* 0x000fc60005000000 */
[----:B------:R-:W-:Y:S01]  /*1400*/  IMAD.HI.U32 R6, R14, R2, RZ ;  /* 0x000000020e067227 */ /* 0x000fe200078e00ff */
[----:B------:R-:W-:-:S04]  /*1410*/  @P0 SHF.R.U32.HI R13, RZ, R3, R15 ;  /* 0x00000003ff0d0219 */ /* 0x000fc8000001160f */
[----:B------:R-:W-:Y:S01]  /*1420*/  @P0 SHF.R.U32.HI R14, RZ, R3, R6 ;  /* 0x00000003ff0e0219 */ /* 0x000fe20000011606 */
[----:B------:R-:W-:-:S04]  /*1430*/  IMAD R13, R13, R11, RZ ;  /* 0x0000000b0d0d7224 */ /* 0x000fc800078e02ff */
[----:B------:R-:W-:Y:S01]  /*1440*/  IMAD R6, R14, R11, RZ ;  /* 0x0000000b0e067224 */ /* 0x000fe200078e02ff */
[----:B------:R-:W-:-:S04]  /*1450*/  ISETP.GE.AND P1, PT, R5, R13, PT ;  /* 0x0000000d0500720c */ /* 0x000fc80003f26270 */
[----:B------:R-:W-:Y:S01]  /*1460*/  ISETP.GE.OR P1, PT, R16, R6, P1 ;  /* 0x000000061000720c */ /* 0x000fe20000f26670 */
[----:B------:R-:W-:-:S05]  /*1470*/  IMAD.HI.U32 R6, R5, R2, RZ ;  /* 0x0000000205067227 */ /* 0x000fca00078e00ff */
[----:B------:R-:W-:-:S04]  /*1480*/  SHF.R.U32.HI R6, RZ, R3, R6 ;  /* 0x00000003ff067219 */ /* 0x000fc80000011606 */
[----:B------:R-:W-:-:S03]  /*1490*/  SEL R6, R5, R6, !P0 ;  /* 0x0000000605067207 */ /* 0x000fc60004000000 */
[----:B------:R-:W-:Y:S01]  /*14a0*/  @!P1 IMAD.HI.U32 R7, R16, R2, RZ ;  /* 0x0000000210079227 */ /* 0x000fe200078e00ff */
[----:B------:R-:W-:-:S04]  /*14b0*/  IADD3 R2, PT, PT, -R6, RZ, RZ ;  /* 0x000000ff06027210 */ /* 0x000fc80007ffe1ff */
[----:B------:R-:W-:Y:S01]  /*14c0*/  @!P1 SHF.R.U32.HI R3, RZ, R3, R7 ;  /* 0x00000003ff039219 */ /* 0x000fe20000011607 */
[----:B------:R-:W-:Y:S01]  /*14d0*/  IMAD R2, R11, R2, R5 ;  /* 0x000000020b027224 */ /* 0x000fe200078e0205 */
[----:B------:R-:W-:Y:S02]  /*14e0*/  IADD3 R7, PT, PT, -R5, RZ, RZ ;  /* 0x000000ff05077210 */ /* 0x000fe40007ffe1ff */
[----:B------:R-:W-:-:S03]  /*14f0*/  @!P1 SEL R3, R16, R3, !P0 ;  /* 0x0000000310039207 */ /* 0x000fc60004000000 */
[----:B------:R-:W-:Y:S02]  /*1500*/  IMAD R7, R4, R7, R23 ;  /* 0x0000000704077224 */ /* 0x000fe400078e0217 */
[--C-:B------:R-:W-:Y:S02]  /*1510*/  @!P1 IMAD.IADD R6, R6, 0x1, -R3.reuse ;  /* 0x0000000106069824 */ /* 0x100fe400078e0a03 */
[----:B------:R-:W-:Y:S01]  /*1520*/  @!P1 IMAD R3, R2, R14, R3 ;  /* 0x0000000e02039224 */ /* 0x000fe200078e0203 */
[----:B------:R-:W-:Y:S01]  /*1530*/  IADD3 R2, PT, PT, -R16, RZ, RZ ;  /* 0x000000ff10027210 */ /* 0x000fe20007ffe1ff */
[----:B------:R-:W-:Y:S02]  /*1540*/  @!P1 IMAD R5, R6, R11, R16 ;  /* 0x0000000b06059224 */ /* 0x000fe400078e0210 */
[----:B------:R-:W-:Y:S02]  /*1550*/  @!P1 IMAD.MOV.U32 R16, RZ, RZ, R3 ;  /* 0x000000ffff109224 */ /* 0x000fe400078e0003 */
[----:B------:R-:W-:-:S02]  /*1560*/  IMAD R2, R24, R2, R9 ;  /* 0x0000000218027224 */ /* 0x000fc400078e0209 */
[----:B------:R-:W-:Y:S02]  /*1570*/  IMAD R23, R5, R4, R7 ;  /* 0x0000000405177224 */ /* 0x000fe400078e0207 */
[----:B------:R-:W-:Y:S02]  /*1580*/  IMAD R24, R16, R24, R2 ;  /* 0x0000001810187224 */ /* 0x000fe400078e0202 */
.L_x_19:
[----:B------:R-:W-:Y:S05]  /*1590*/  BRA.U UP3, `(.L_x_20) ;  /* 0x0000000103407547 */ /* 0x000fea000b800000 */
[----:B------:R-:W1:Y:S08]  /*15a0*/  LDC.64 R4, c[0x0][0xb10] ;  /* 0x0002c400ff047b82 */ /* 0x000e700000000a00 */
[----:B------:R-:W2:Y:S08]  /*15b0*/  LDC.64 R2, c[0x0][0xb18] ;  /* 0x0002c600ff027b82 */ /* 0x000eb00000000a00 */
[----:B------:R-:W3:Y:S08]  /*15c0*/  LDC R6, c[0x0][0xb20] ;  /* 0x0002c800ff067b82 */ /* 0x000ef00000000800 */
[----:B------:R-:W4:Y:S01]  /*15d0*/  LDC R7, c[0x0][0xb0c] ;  /* 0x0002c300ff077b82 */ /* 0x000f220000000800 */
[----:B-1----:R-:W-:-:S05]  /*15e0*/  IMAD.HI.U32 R4, R24, R4, RZ ;  /* 0x0000000418047227 */ /* 0x002fca00078e00ff */
[----:B------:R-:W-:Y:S01]  /*15f0*/  SHF.R.U32.HI R4, RZ, R5, R4 ;  /* 0x00000005ff047219 */ /* 0x000fe20000011604 */
[----:B--2---:R-:W-:Y:S01]  /*1600*/  IMAD.HI.U32 R3, R23, R3, RZ ;  /* 0x0000000317037227 */ /* 0x004fe200078e00ff */
[----:B------:R-:W-:-:S04]  /*1610*/  ISETP.NE.AND P0, PT, R2, 0x1, PT ;  /* 0x000000010200780c */ /* 0x000fc80003f05270 */
[----:B---3--:R-:W-:-:S04]  /*1620*/  SHF.R.U32.HI R3, RZ, R6, R3 ;  /* 0x00000006ff037219 */ /* 0x008fc80000011603 */
[----:B------:R-:W-:Y:S02]  /*1630*/  SEL R3, R23, R3, !P0 ;  /* 0x0000000317037207 */ /* 0x000fe40004000000 */
[----:B----4-:R-:W-:-:S04]  /*1640*/  ISETP.NE.AND P1, PT, R7, 0x1, PT ;  /* 0x000000010700780c */ /* 0x010fc80003f25270 */
[----:B------:R-:W-:-:S05]  /*1650*/  SEL R5, R24, R4, !P1 ;  /* 0x0000000418057207 */ /* 0x000fca0004800000 */
[----:B------:R-:W-:Y:S02]  /*1660*/  IMAD.IADD R4, R3, 0x1, -R5 ;  /* 0x0000000103047824 */ /* 0x000fe400078e0a05 */
[----:B------:R-:W-:Y:S02]  /*1670*/  IMAD.IADD R3, R5, 0x1, -R3 ;  /* 0x0000000105037824 */ /* 0x000fe400078e0a03 */
[----:B------:R-:W-:Y:S02]  /*1680*/  IMAD R24, R4, R7, R24 ;  /* 0x0000000704187224 */ /* 0x000fe400078e0218 */
[----:B------:R-:W-:Y:S02]  /*1690*/  IMAD R23, R3, R2, R23 ;  /* 0x0000000203177224 */ /* 0x000fe400078e0217 */
.L_x_20:
[----:B------:R-:W-:Y:S05]  /*16a0*/  BRA.U !UP1, `(.L_x_21) ;  /* 0x00000001090c7547 */ /* 0x000fea000b800000 */
[----:B------:R-:W-:Y:S01]  /*16b0*/  UCGABAR_WAIT ;  /* 0x0000000000007dc7 */ /* 0x000fe20008000000 */
[----:B------:R-:W-:Y:S01]  /*16c0*/  CCTL.IVALL ;  /* 0x00000000ff00798f */ /* 0x000fe20002000000 */
[----:B------:R-:W-:Y:S05]  /*16d0*/  BRA `(.L_x_22) ;  /* 0x0000000000047947 */ /* 0x000fea0003800000 */
.L_x_21:
[----:B------:R-:W-:Y:S06]  /*16e0*/  BAR.SYNC.DEFER_BLOCKING 0x0 ;  /* 0x0000000000007b1d */ /* 0x000fec0000010000 */
.L_x_22:
[----:B------:R-:W-:Y:S05]  /*16f0*/  BRA.U UP2, `(.L_x_23) ;  /* 0x0000001902847547 */ /* 0x000fea000b800000 */
[----:B------:R-:W1:Y:S01]  /*1700*/  LDCU UR4, c[0x0][0x38c] ;  /* 0x00007180ff0477ac */ /* 0x000e620008000800 */
[----:B------:R-:W2:Y:S01]  /*1710*/  LDC R8, c[0x0][0x370] ;  /* 0x0000dc00ff087b82 */ /* 0x000ea20000000800 */
[C---:B------:R-:W-:Y:S02]  /*1720*/  IMAD.SHL.U32 R17, R9.reuse, 0x20, RZ ;  /* 0x0000002009117824 */ /* 0x040fe400078e00ff */
[----:B------:R-:W-:Y:S01]  /*1730*/  HFMA2 R15, -RZ, RZ, 0, 5.9604644775390625e-08 ;  /* 0x00000001ff0f7431 */ /* 0x000fe200000001ff */
[----:B------:R-:W-:Y:S01]  /*1740*/  UISETP.NE.AND UP1, UPT, UR12, URZ, UPT ;  /* 0x000000ff0c00728c */ /* 0x000fe2000bf25270 */
[----:B------:R-:W-:Y:S01]  /*1750*/  ISETP.NE.AND P4, PT, R10, RZ, P5 ;  /* 0x000000ff0a00720c */ /* 0x000fe20002f85270 */
[----:B------:R-:W-:Y:S01]  /*1760*/  IMAD.SHL.U32 R16, R9, 0x40, RZ ;  /* 0x0000004009107824 */ /* 0x000fe200078e00ff */
[----:B------:R-:W-:Y:S01]  /*1770*/  CS2R R12, SRZ ;  /* 0x00000000000c7805 */ /* 0x000fe2000001ff00 */
[----:B------:R-:W-:Y:S01]  /*1780*/  IMAD.MOV.U32 R14, RZ, RZ, RZ ;  /* 0x000000ffff0e7224 */ /* 0x000fe200078e00ff */
[----:B------:R-:W3:Y:S01]  /*1790*/  LDC R0, c[0x0][0x374] ;  /* 0x0000dd00ff007b82 */ /* 0x000ee20000000800 */
[----:B------:R-:W-:Y:S01]  /*17a0*/  MOV R11, 0x1 ;  /* 0x00000001000b7802 */ /* 0x000fe20000000f00 */
[----:B------:R-:W4:Y:S01]  /*17b0*/  LDCU.64 UR14, c[0x0][0x348] ;  /* 0x00006900ff0e77ac */ /* 0x000f220008000a00 */
[----:B------:R-:W-:Y:S01]  /*17c0*/  LOP3.LUT R17, R17, 0x20, RZ, 0xc0, !PT ;  /* 0x0000002011117812 */ /* 0x000fe200078ec0ff */
[----:B------:R-:W-:Y:S01]  /*17d0*/  USEL UR23, UR7, 0x2, UP1 ;  /* 0x0000000207177887 */ /* 0x000fe20008800000 */
[----:B------:R-:W-:Y:S01]  /*17e0*/  UMOV UR24, URZ ;  /* 0x000000ff00187c82 */ /* 0x000fe20008000000 */
[----:B-1----:R-:W-:-:S04]  /*17f0*/  UIADD3 UR5, UPT, UPT, UR4, 0x3f, URZ ;  /* 0x0000003f04057890 */ /* 0x002fc8000fffe0ff */
[----:B------:R-:W-:-:S04]  /*1800*/  USHF.R.S32.HI UR13, URZ, 0x1f, UR5 ;  /* 0x0000001fff0d7899 */ /* 0x000fc80008011405 */
[----:B------:R-:W-:Y:S02]  /*1810*/  ULEA.HI UR13, UR13, UR5, URZ, 0x6 ;  /* 0x000000050d0d7291 */ /* 0x000fe4000f8f30ff */
[----:B------:R-:W-:Y:S02]  /*1820*/  UIADD3 UR5, UPT, UPT, UR4, -0x1, URZ ;  /* 0xffffffff04057890 */ /* 0x000fe4000fffe0ff */
[----:B------:R-:W-:Y:S02]  /*1830*/  USHF.R.S32.HI UR13, URZ, 0x6, UR13 ;  /* 0x00000006ff0d7899 */ /* 0x000fe4000801140d */
[----:B------:R-:W-:Y:S02]  /*1840*/  UISETP.GE.U32.AND UP2, UPT, UR5, -0x7f, UPT ;  /* 0xffffff810500788c */ /* 0x000fe4000bf46070 */
[----:B------:R-:W-:Y:S02]  /*1850*/  UISETP.LT.U32.AND UP0, UPT, UR13, 0x11, UPT ;  /* 0x000000110d00788c */ /* 0x000fe4000bf01070 */
[----:B------:R-:W-:-:S02]  /*1860*/  UIADD3 UR4, UPT, UPT, UR4, 0x7e, URZ ;  /* 0x0000007e04047890 */ /* 0x000fc4000fffe0ff */
[----:B------:R-:W-:-:S04]  /*1870*/  USEL UR5, UR13, 0x11, UP0 ;  /* 0x000000110d057887 */ /* 0x000fc80008000000 */
[----:B------:R-:W-:Y:S02]  /*1880*/  UIADD3 UR22, UPT, UPT, UR5, -0x1, URZ ;  /* 0xffffffff05167890 */ /* 0x000fe4000fffe0ff */
[----:B------:R-:W-:Y:S02]  /*1890*/  @UP2 UIADD3 UR22, UPT, UPT, UR5, URZ, URZ ;  /* 0x000000ff05162290 */ /* 0x000fe4000fffe0ff */
[----:B------:R-:W-:Y:S02]  /*18a0*/  UIADD3 UR25, UPT, UPT, UR13, -UR5, URZ ;  /* 0x800000050d197290 */ /* 0x000fe4000fffe0ff */
[----:B------:R-:W-:Y:S02]  /*18b0*/  UIADD3 UR21, UPT, UPT, UR22, 0x1, URZ ;  /* 0x0000000116157890 */ /* 0x000fe4000fffe0ff */
[----:B--2-4-:R-:W-:-:S12]  /*18c0*/  UIADD3 UR22, UPT, UPT, -UR22, URZ, URZ ;  /* 0x000000ff16167290 */ /* 0x014fd8000fffe1ff */
.L_x_43:
[----:B------:R-:W-:Y:S01]  /*18d0*/  UISETP.NE.AND UP0, UPT, UR6, URZ, UPT ;  /* 0x000000ff0600728c */ /* 0x000fe2000bf05270 */
[----:B------:R-:W1:Y:S08]  /*18e0*/  S2UR UR6, SR_CgaCtaId ;  /* 0x00000000000679c3 */ /* 0x000e700000008800 */
[----:B------:R-:W-:Y:S05]  /*18f0*/  BRA.U UP0, `(.L_x_24) ;  /* 0x0000000100347547 */ /* 0x000fea000b800000 */
[----:B------:R-:W2:Y:S01]  /*1900*/  S2R R2, SR_CgaCtaId ;  /* 0x0000000000027919 */ /* 0x000ea20000008800 */
[----:B------:R-:W-:-:S04]  /*1910*/  MOV R3, 0x400 ;  /* 0x0000040000037802 */ /* 0x000fc80000000f00 */
[----:B--2---:R-:W-:Y:S02]  /*1920*/  LEA R2, R2, R3, 0x18 ;  /* 0x0000000302027211 */ /* 0x004fe400078ec0ff */
[----:B------:R-:W-:-:S03]  /*1930*/  SHF.L.U32 R3, R11, 0x1f, RZ ;  /* 0x0000001f0b037819 */ /* 0x000fc600000006ff */
[----:B------:R-:W-:-:S04]  /*1940*/  IMAD R2, R12, 0x8, R2 ;  /* 0x000000080c027824 */ /* 0x000fc800078e0202 */
[----:B------:R-:W2:Y:S02]  /*1950*/  SYNCS.PHASECHK.TRANS64.TRYWAIT P0, [R2+URZ+0x1c0], R3 ;  /* 0x0001c003020075a7 */ /* 0x000ea400080011ff */
[----:B--2---:R-:W-:Y:S05]  /*1960*/  @!P0 BRA `(.L_x_25) ;  /* 0x0000007800048947 */ /* 0x004fea0003800000 */
.L_x_193:
[----:B------:R-:W-:Y:S01]  /*1970*/  VIADD R12, R12, 0x1 ;  /* 0x000000010c0c7836 */ /* 0x000fe20000000000 */
[----:B------:R2:W-:Y:S04]  /*1980*/  SYNCS.ARRIVE.TRANS64.A1T0 RZ, [R2+URZ+0x1b0], RZ ;  /* 0x0001b0ff02ff79a7 */ /* 0x0005e800081000ff */
[----:B------:R-:W-:-:S04]  /*1990*/  ISETP.NE.AND P0, PT, R12, 0x2, PT ;  /* 0x000000020c00780c */ /* 0x000fc80003f05270 */
[----:B------:R-:W-:Y:S02]  /*19a0*/  SEL R12, R12, RZ, P0 ;  /* 0x000000ff0c0c7207 */ /* 0x000fe40000000000 */
[----:B--2---:R-:W-:-:S04]  /*19b0*/  SEL R2, RZ, 0x1, P0 ;  /* 0x00000001ff027807 */ /* 0x004fc80000000000 */
[----:B------:R-:W-:-:S07]  /*19c0*/  LOP3.LUT R11, R11, R2, RZ, 0x3c, !PT ;  /* 0x000000020b0b7212 */ /* 0x000fce00078e3cff */
.L_x_24:
[----:B------:R-:W-:Y:S01]  /*19d0*/  UMOV UR7, 0x400 ;  /* 0x0000040000077882 */ /* 0x000fe20000000000 */
[----:B------:R-:W-:Y:S01]  /*19e0*/  SHF.L.U32 R2, R15, 0x1f, RZ ;  /* 0x0000001f0f027819 */ /* 0x000fe200000006ff */
[----:B-1----:R-:W-:Y:S01]  /*19f0*/  ULEA UR7, UR6, UR7, 0x18 ;  /* 0x0000000706077291 */ /* 0x002fe2000f8ec0ff */
[----:B------:R-:W-:Y:S01]  /*1a00*/  R2UR UR35, R16 ;  /* 0x00000000102372ca */ /* 0x000fe200000e0000 */
[----:B------:R-:W-:Y:S01]  /*1a10*/  UISETP.GE.U32.AND UP0, UPT, UR4, 0x7f, UPT ;  /* 0x0000007f0400788c */ /* 0x000fe2000bf06070 */
[----:B------:R-:W-:Y:S01]  /*1a20*/  R2UR UR11, R17 ;  /* 0x00000000110b72ca */ /* 0x000fe200000e0000 */
[----:B------:R-:W-:Y:S01]  /*1a30*/  ULEA UR8, UR24, UR7, 0x3 ;  /* 0x0000000718087291 */ /* 0x000fe2000f8e18ff */
[----:B------:R-:W-:-:S08]  /*1a40*/  UMOV UR26, URZ ;  /* 0x000000ff001a7c82 */ /* 0x000fd00008000000 */
[----:B------:R1:W2:Y:S01]  /*1a50*/  SYNCS.PHASECHK.TRANS64.TRYWAIT P0, [UR8+0x88], R2 ;  /* 0x00008802ff0075a7 */ /* 0x0002a20008001108 */
[----:B------:R-:W-:-:S13]  /*1a60*/  R2UR UR8, R23 ;  /* 0x00000000170872ca */ /* 0x000fda00000e0000 */
[----:B------:R-:W-:Y:S01]  /*1a70*/  ULEA UR11, UR8, UR11, 0x6 ;  /* 0x0000000b080b7291 */ /* 0x000fe2000f8e30ff */
[----:B-1----:R-:W-:-:S05]  /*1a80*/  LEA.HI R2, R24, R24, RZ, 0x1 ;  /* 0x0000001818027211 */ /* 0x002fca00078f08ff */
[----:B------:R-:W-:-:S05]  /*1a90*/  IMAD.SHL.U32 R2, R2, 0x40, RZ ;  /* 0x0000004002027824 */ /* 0x000fca00078e00ff */
[----:B------:R-:W-:-:S04]  /*1aa0*/  LOP3.LUT R2, R2, 0xffffff80, RZ, 0xc0, !PT ;  /* 0xffffff8002027812 */ /* 0x000fc800078ec0ff */
[----:B------:R-:W-:-:S13]  /*1ab0*/  R2UR UR9, R2 ;  /* 0x00000000020972ca */ /* 0x000fda00000e0000 */
[----:B------:R-:W-:Y:S01]  /*1ac0*/  ULOP3.LUT UR35, UR9, 0x40, UR35, 0xf8, !UPT ;  /* 0x0000004009237892 */ /* 0x000fe2000f8ef823 */
[----:B------:R-:W-:Y:S11]  /*1ad0*/  BRA.U !UP0, `(.L_x_26) ;  /* 0x0000000108c07547 */ /* 0x000ff6000b800000 */
[----:B------:R-:W-:Y:S01]  /*1ae0*/  UMOV UR16, UR22 ;  /* 0x0000001600107c82 */ /* 0x000fe20008000000 */
[----:B------:R-:W-:Y:S01]  /*1af0*/  UMOV UR17, UR24 ;  /* 0x0000001800117c82 */ /* 0x000fe20008000000 */
[----:B------:R-:W-:-:S05]  /*1b00*/  UMOV UR34, URZ ;  /* 0x000000ff00227c82 */ /* 0x000fca0008000000 */
.L_x_32:
[----:B------:R-:W-:Y:S01]  /*1b10*/  ULEA UR33, UR17, UR7, 0x3 ;  /* 0x0000000711217291 */ /* 0x000fe2000f8e18ff */
[----:B------:R-:W-:Y:S01]  /*1b20*/  @P5 MOV R3, 0x6000 ;  /* 0x0000600000035802 */ /* 0x000fe20000000f00 */
[----:B-12-4-:R-:W-:Y:S10]  /*1b30*/  @P0 BRA `(.L_x_27) ;  /* 0x00000000000c0947 */ /* 0x016ff40003800000 */
[----:B------:R-:W-:-:S04]  /*1b40*/  SHF.L.U32 R4, R15, 0x1f, RZ ;  /* 0x0000001f0f047819 */ /* 0x000fc800000006ff */
[----:B------:R-:W1:Y:S02]  /*1b50*/  SYNCS.PHASECHK.TRANS64.TRYWAIT P0, [UR33+0x88], R4 ;  /* 0x00008804ff0075a7 */ /* 0x000e640008001121 */
[----:B-1----:R-:W-:Y:S05]  /*1b60*/  @!P0 BRA `(.L_x_28) ;  /* 0x0000007400988947 */ /* 0x002fea0003800000 */
.L_x_27:
[----:B------:R2:W-:Y:S01]  /*1b70*/  @P5 SYNCS.ARRIVE.TRANS64 RZ, [UR33], R3 ;  /* 0x00000003ffff59a7 */ /* 0x0005e20008000021 */
[----:B------:R-:W-:Y:S02]  /*1b80*/  ULOP3.LUT UR8, UR23, 0x2, URZ, 0xfc, !UPT ;  /* 0x0000000217087892 */ /* 0x000fe4000f8efcff */
[----:B------:R-:W-:Y:S02]  /*1b90*/  UIADD3 UR16, UPT, UPT, UR16, 0x1, URZ ;  /* 0x0000000110107890 */ /* 0x000fe4000fffe0ff */
[----:B------:R-:W-:Y:S02]  /*1ba0*/  UISETP.NE.AND UP0, UPT, UR8, 0x2, UPT ;  /* 0x000000020800788c */ /* 0x000fe4000bf05270 */
[----:B------:R-:W-:-:S07]  /*1bb0*/  UISETP.NE.AND UP2, UPT, UR16, 0x1, UPT ;  /* 0x000000011000788c */ /* 0x000fce000bf45270 */
[----:B------:R-:W-:Y:S05]  /*1bc0*/  BRA.U UP0, `(.L_x_29) ;  /* 0x0000000100047547 */ /* 0x000fea000b800000 */
[----:B------:R-:W-:Y:S05]  /*1bd0*/  BPT.TRAP 0x1 ;  /* 0x000000040000795c */ /* 0x000fea0000300000 */
.L_x_29:
[----:B------:R-:W-:Y:S04]  /*1be0*/  BSSY.RECONVERGENT B0, `(.L_x_30) ;  /* 0x0000003000007945 */ /* 0x000fe80003800200 */
[----:B------:R-:W-:Y:S05]  /*1bf0*/  @!P4 BRA `(.L_x_31) ;  /* 0x000000000004c947 */ /* 0x000fea0003800000 */
[----:B------:R-:W-:Y:S05]  /*1c00*/  BPT.TRAP 0x1 ;  /* 0x000000040000795c */ /* 0x000fea0000300000 */
.L_x_31:
[----:B------:R-:W-:Y:S05]  /*1c10*/  BSYNC.RECONVERGENT B0 ;  /* 0x0000000000007941 */ /* 0x000fea0003800200 */
.L_x_30:
[----:B------:R-:W-:Y:S02]  /*1c20*/  UIADD3 UR24, UPT, UPT, UR17, 0x1, URZ ;  /* 0x0000000111187890 */ /* 0x000fe4000fffe0ff */
[----:B------:R-:W-:Y:S02]  /*1c30*/  ULEA UR32, UR17, UR7, 0xd ;  /* 0x0000000711207291 */ /* 0x000fe4000f8e68ff */
[----:B------:R-:W-:Y:S02]  /*1c40*/  UISETP.NE.AND UP0, UPT, UR24, 0x11, UPT ;  /* 0x000000111800788c */ /* 0x000fe4000bf05270 */
[----:B------:R-:W-:Y:S02]  /*1c50*/  UIADD3 UR30, UP1, UPT, UR14, 0x80, URZ ;  /* 0x000000800e1e7890 */ /* 0x000fe4000ff3e0ff */
[----:B------:R-:W-:Y:S02]  /*1c60*/  USEL UR9, URZ, 0x1, UP0 ;  /* 0x00000001ff097887 */ /* 0x000fe40008000000 */
[----:B------:R-:W-:-:S02]  /*1c70*/  USEL UR24, UR24, URZ, UP0 ;  /* 0x000000ff18187287 */ /* 0x000fc40008000000 */
[----:B------:R-:W-:Y:S02]  /*1c80*/  UIADD3 UR28, UP0, UPT, UR14, 0x180, URZ ;  /* 0x000001800e1c7890 */ /* 0x000fe4000ff1e0ff */
[----:B------:R-:W-:Y:S01]  /*1c90*/  ULEA UR8, UR24, UR7, 0x3 ;  /* 0x0000000718087291 */ /* 0x000fe2000f8e18ff */
[----:B------:R-:W-:Y:S01]  /*1ca0*/  LOP3.LUT R15, R15, UR9, RZ, 0x3c, !PT ;  /* 0x000000090f0f7c12 */ /* 0x000fe2000f8e3cff */
[----:B------:R-:W-:Y:S02]  /*1cb0*/  ULOP3.LUT UR33, UR33, 0xfefffff8, URZ, 0xc0, !UPT ;  /* 0xfefffff821217892 */ /* 0x000fe4000f8ec0ff */
[----:B------:R-:W-:Y:S01]  /*1cc0*/  UIADD3.X UR31, UPT, UPT, URZ, UR15, URZ, UP1, !UPT ;  /* 0x0000000fff1f7290 */ /* 0x000fe20008ffe4ff */
[----:B-1----:R-:W-:Y:S01]  /*1cd0*/  SHF.L.U32 R2, R15, 0x1f, RZ ;  /* 0x0000001f0f027819 */ /* 0x002fe200000006ff */
[----:B------:R-:W-:Y:S02]  /*1ce0*/  UIADD3 UR32, UPT, UPT, UR32, 0x3400, URZ ;  /* 0x0000340020207890 */ /* 0x000fe4000fffe0ff */
[----:B------:R-:W-:Y:S01]  /*1cf0*/  UIADD3.X UR29, UPT, UPT, URZ, UR15, URZ, UP0, !UPT ;  /* 0x0000000fff1d7290 */ /* 0x000fe200087fe4ff */
[----:B------:R1:W4:Y:S01]  /*1d00*/  SYNCS.PHASECHK.TRANS64.TRYWAIT P0, [UR8+0x88], R2 ;  /* 0x00008802ff0075a7 */ /* 0x0003220008001108 */
[----:B------:R-:W-:Y:S01]  /*1d10*/  ULEA UR8, UR17, UR7, 0xc ;  /* 0x0000000711087291 */ /* 0x000fe2000f8e60ff */
[----:B------:R-:W-:Y:S01]  /*1d20*/  UMOV UR18, 0x0 ;  /* 0x0000000000127882 */ /* 0x000fe20000000000 */
[----:B------:R-:W-:-:S02]  /*1d30*/  UMOV UR19, 0x10000000 ;  /* 0x1000000000137882 */ /* 0x000fc40000000000 */
[----:B------:R-:W-:Y:S01]  /*1d40*/  UIADD3 UR8, UPT, UPT, UR8, 0x25400, URZ ;  /* 0x0002540008087890 */ /* 0x000fe2000fffe0ff */
[----:B------:R2:W-:Y:S01]  /*1d50*/  UTMALDG.3D.2CTA [UR32], [UR30], desc[UR18] ;  /* 0x000012201e0075b4 */ /* 0x0005e20008211000 */
[----:B------:R-:W-:Y:S01]  /*1d60*/  UMOV UR10, UR34 ;  /* 0x00000022000a7c82 */ /* 0x000fe20008000000 */
[----:B------:R-:W-:Y:S01]  /*1d70*/  UMOV UR12, UR36 ;  /* 0x00000024000c7c82 */ /* 0x000fe20008000000 */
[----:B------:R-:W-:Y:S01]  /*1d80*/  UMOV UR9, UR33 ;  /* 0x0000002100097c82 */ /* 0x000fe20008000000 */
[----:B------:R-:W-:Y:S01]  /*1d90*/  UMOV UR26, UR21 ;  /* 0x00000015001a7c82 */ /* 0x000fe20008000000 */
[----:B------:R-:W-:-:S03]  /*1da0*/  UMOV UR17, UR24 ;  /* 0x0000001800117c82 */ /* 0x000fc60008000000 */
[----:B------:R1:W-:Y:S01]  /*1db0*/  UTMALDG.3D.2CTA [UR8], [UR28], desc[UR18] ;  /* 0x000012081c0075b4 */ /* 0x0003e20008211000 */
[----:B--2---:R-:W-:Y:S01]  /*1dc0*/  UIADD3 UR34, UPT, UPT, UR34, 0x40, URZ ;  /* 0x0000004022227890 */ /* 0x004fe2000fffe0ff */
[----:B------:R-:W-:Y:S11]  /*1dd0*/  BRA.U UP2, `(.L_x_32) ;  /* 0xfffffffd024c7547 */ /* 0x000ff6000b83ffff */
.L_x_26:
[----:B--2-4-:R-:W-:Y:S01]  /*1de0*/  PLOP3.LUT P0, PT, PT, PT, UP5, 0x80, 0x8 ;  /* 0x000000000008781c */ /* 0x014fe20003f0f058 */
[----:B-1----:R-:W-:Y:S01]  /*1df0*/  ULEA UR8, UR24, UR7, 0x3 ;  /* 0x0000000718087291 */ /* 0x002fe2000f8e18ff */
[----:B------:R-:W-:Y:S01]  /*1e00*/  SHF.L.U32 R2, R15, 0x1f, RZ ;  /* 0x0000001f0f027819 */ /* 0x000fe200000006ff */
[----:B------:R-:W-:-:S10]  /*1e10*/  UISETP.GT.AND UP0, UPT, UR13, UR5, UPT ;  /* 0x000000050d00728c */ /* 0x000fd4000bf04270 */
[----:B------:R-:W-:Y:S01]  /*1e20*/  @!P0 SYNCS.ARRIVE.TRANS64.A1T0 RZ, [UR7+0x148], RZ ;  /* 0x000148ffffff89a7 */ /* 0x000fe20008100007 */
[----:B------:R1:W2:Y:S01]  /*1e30*/  SYNCS.PHASECHK.TRANS64.TRYWAIT P0, [UR8+0x88], R2 ;  /* 0x00008802ff0075a7 */ /* 0x0002a20008001108 */
[----:B------:R-:W-:Y:S05]  /*1e40*/  BRA.U !UP0, `(.L_x_33) ;  /* 0x0000000108c07547 */ /* 0x000fea000b800000 */
[----:B------:R-:W-:Y:S01]  /*1e50*/  UIADD3 UR27, UPT, UPT, UR25, UR26, URZ ;  /* 0x0000001a191b7290 */ /* 0x000fe2000fffe0ff */
[----:B------:R-:W-:-:S11]  /*1e60*/  UMOV UR34, UR24 ;  /* 0x0000001800227c82 */ /* 0x000fd60008000000 */
.L_x_39:
[----:B------:R-:W-:Y:S01]  /*1e70*/  ULEA UR17, UR34, UR7, 0x3 ;  /* 0x0000000722117291 */ /* 0x000fe2000f8e18ff */
[----:B--2---:R-:W-:Y:S01]  /*1e80*/  @P5 MOV R3, 0x6000 ;  /* 0x0000600000035802 */ /* 0x004fe20000000f00 */
[----:B-12---:R-:W-:Y:S10]  /*1e90*/  @P0 BRA `(.L_x_34) ;  /* 0x00000000000c0947 */ /* 0x006ff40003800000 */
[----:B------:R-:W-:-:S04]  /*1ea0*/  SHF.L.U32 R4, R15, 0x1f, RZ ;  /* 0x0000001f0f047819 */ /* 0x000fc800000006ff */
[----:B------:R-:W2:Y:S02]  /*1eb0*/  SYNCS.PHASECHK.TRANS64.TRYWAIT P0, [UR17+0x88], R4 ;  /* 0x00008804ff0075a7 */ /* 0x000ea40008001111 */
[----:B--2---:R-:W-:Y:S05]  /*1ec0*/  @!P0 BRA `(.L_x_35) ;  /* 0x0000007000d88947 */ /* 0x004fea0003800000 */
.L_x_34:
[----:B------:R2:W-:Y:S01]  /*1ed0*/  @P5 SYNCS.ARRIVE.TRANS64 RZ, [UR17], R3 ;  /* 0x00000003ffff59a7 */ /* 0x0005e20008000011 */
[----:B------:R-:W-:-:S04]  /*1ee0*/  ULOP3.LUT UR8, UR23, 0x2, URZ, 0xfc, !UPT ;  /* 0x0000000217087892 */ /* 0x000fc8000f8efcff */
[----:B------:R-:W-:-:S09]  /*1ef0*/  UISETP.NE.AND UP0, UPT, UR8, 0x2, UPT ;  /* 0x000000020800788c */ /* 0x000fd2000bf05270 */
[----:B------:R-:W-:Y:S05]  /*1f00*/  BRA.U UP0, `(.L_x_36) ;  /* 0x0000000100047547 */ /* 0x000fea000b800000 */
[----:B------:R-:W-:Y:S05]  /*1f10*/  BPT.TRAP 0x1 ;  /* 0x000000040000795c */ /* 0x000fea0000300000 */
.L_x_36:
[----:B------:R-:W-:Y:S04]  /*1f20*/  BSSY.RECONVERGENT B0, `(.L_x_37) ;  /* 0x0000003000007945 */ /* 0x000fe80003800200 */
[----:B------:R-:W-:Y:S05]  /*1f30*/  @!P4 BRA `(.L_x_38) ;  /* 0x000000000004c947 */ /* 0x000fea0003800000 */
[----:B------:R-:W-:Y:S05]  /*1f40*/  BPT.TRAP 0x1 ;  /* 0x000000040000795c */ /* 0x000fea0000300000 */
.L_x_38:
[----:B------:R-:W-:Y:S05]  /*1f50*/  BSYNC.RECONVERGENT B0 ;  /* 0x0000000000007941 */ /* 0x000fea0003800200 */
.L_x_37:
        /* <DEDUP_REMOVED lines=9> */
[----:B------:R-:W-:Y:S02]  /*1ff0*/  USHF.L.U32 UR18, UR26, 0x6, URZ ;  /* 0x000000061a127899 */ /* 0x000fe400080006ff */
[----:B------:R-:W-:Y:S01]  /*2000*/  ULOP3.LUT UR17, UR17, 0xfefffff8, URZ, 0xc0, !UPT ;  /* 0xfefffff811117892 */ /* 0x000fe2000f8ec0ff */
[----:B-1----:R-:W-:Y:S01]  /*2010*/  SHF.L.U32 R2, R15, 0x1f, RZ ;  /* 0x0000001f0f027819 */ /* 0x002fe200000006ff */
[----:B------:R-:W-:Y:S02]  /*2020*/  UIADD3 UR16, UPT, UPT, UR16, 0x3400, URZ ;  /* 0x0000340010107890 */ /* 0x000fe4000fffe0ff */
[----:B------:R-:W-:Y:S01]  /*2030*/  UIADD3.X UR33, UPT, UPT, URZ, UR15, URZ, UP1, !UPT ;  /* 0x0000000fff217290 */ /* 0x000fe20008ffe4ff */
[----:B------:R4:W1:Y:S01]  /*2040*/  SYNCS.PHASECHK.TRANS64.TRYWAIT P0, [UR8+0x88], R2 ;  /* 0x00008802ff0075a7 */ /* 0x0008620008001108 */
[----:B------:R-:W-:-:S02]  /*2050*/  ULEA UR8, UR34, UR7, 0xc ;  /* 0x0000000722087291 */ /* 0x000fc4000f8e60ff */
[----:B------:R-:W-:Y:S02]  /*2060*/  UIADD3.X UR31, UPT, UPT, URZ, UR15, URZ, UP0, !UPT ;  /* 0x0000000fff1f7290 */ /* 0x000fe400087fe4ff */
[----:B------:R-:W-:Y:S01]  /*2070*/  UIADD3 UR8, UPT, UPT, UR8, 0x25400, URZ ;  /* 0x0002540008087890 */ /* 0x000fe2000fffe0ff */
[----:B------:R-:W-:Y:S01]  /*2080*/  UMOV UR28, 0x0 ;  /* 0x00000000001c7882 */ /* 0x000fe20000000000 */
[----:B------:R-:W-:Y:S01]  /*2090*/  UMOV UR29, 0x10000000 ;  /* 0x10000000001d7882 */ /* 0x000fe20000000000 */
[----:B------:R-:W-:Y:S01]  /*20a0*/  UMOV UR19, UR35 ;  /* 0x0000002300137c82 */ /* 0x000fe20008000000 */
[----:B------:R-:W-:Y:S01]  /*20b0*/  UMOV UR20, UR36 ;  /* 0x0000002400147c82 */ /* 0x000fe20008000000 */
[----:B------:R-:W-:Y:S01]  /*20c0*/  UMOV UR12, UR36 ;  /* 0x00000024000c7c82 */ /* 0x000fe20008000000 */
[----:B------:R-:W-:Y:S01]  /*20d0*/  UMOV UR9, UR17 ;  /* 0x0000001100097c82 */ /* 0x000fe20008000000 */
[----:B------:R-:W-:Y:S01]  /*20e0*/  UMOV UR10, UR18 ;  /* 0x00000012000a7c82 */ /* 0x000fe20008000000 */
[----:B------:R4:W-:Y:S01]  /*20f0*/  UTMALDG.3D.2CTA [UR16], [UR32], desc[UR28] ;  /* 0x00001c10200075b4 */ /* 0x0009e20008211000 */
[----:B------:R-:W-:Y:S01]  /*2100*/  UIADD3 UR26, UPT, UPT, UR26, 0x1, URZ ;  /* 0x000000011a1a7890 */ /* 0x000fe2000fffe0ff */
[----:B------:R-:W-:-:S03]  /*2110*/  UMOV UR34, UR24 ;  /* 0x0000001800227c82 */ /* 0x000fc60008000000 */
[----:B------:R-:W-:Y:S01]  /*2120*/  UISETP.NE.AND UP0, UPT, UR26, UR27, UPT ;  /* 0x0000001b1a00728c */ /* 0x000fe2000bf05270 */
[----:B------:R4:W-:Y:S08]  /*2130*/  UTMALDG.3D.2CTA [UR8], [UR30], desc[UR28] ;  /* 0x00001c081e0075b4 */ /* 0x0009f00008211000 */
[----:B----4-:R-:W-:Y:S05]  /*2140*/  BRA.U UP0, `(.L_x_39) ;  /* 0xfffffffd00487547 */ /* 0x010fea000b83ffff */
.L_x_33:
[C---:B-1----:R-:W-:Y:S01]  /*2150*/  LEA R2, R14.reuse, UR7, 0x3 ;  /* 0x000000070e027c11 */ /* 0x042fe2000f8e18ff */
[----:B------:R-:W-:Y:S01]  /*2160*/  NOP ;  /* 0x0000000000007918 */ /* 0x000fe20000000000 */
[----:B--2---:R-:W-:Y:S02]  /*2170*/  SHF.L.U32 R3, R13, 0x1f, RZ ;  /* 0x0000001f0d037819 */ /* 0x004fe400000006ff */
[----:B------:R-:W-:Y:S02]  /*2180*/  LEA R4, R14, UR7, 0x4 ;  /* 0x000000070e047c11 */ /* 0x000fe4000f8e20ff */
[----:B------:R-:W1:Y:S02]  /*2190*/  SYNCS.PHASECHK.TRANS64.TRYWAIT P0, [R2+URZ+0x150], R3 ;  /* 0x00015003020075a7 */ /* 0x000e6400080011ff */
[----:B-1----:R-:W-:Y:S05]  /*21a0*/  @!P0 BRA `(.L_x_40) ;  /* 0x0000007000388947 */ /* 0x002fea0003800000 */
.L_x_196:
[----:B------:R-:W2:Y:S01]  /*21b0*/  LDS.128 R4, [R4+0x1e0] ;  /* 0x0001e00004047984 */ /* 0x000ea20000000c00 */
[----:B------:R-:W-:Y:S01]  /*21c0*/  ISETP.GE.AND P0, PT, R22, 0x1, PT ;  /* 0x000000011600780c */ /* 0x000fe20003f06270 */
[----:B-1----:R-:W-:Y:S01]  /*21d0*/  VIADD R2, R2, 0x160 ;  /* 0x0000016002027836 */ /* 0x002fe20000000000 */
[----:B------:R-:W-:Y:S01]  /*21e0*/  @!PT LDS RZ, [RZ] ;  /* 0x00000000fffff984 */ /* 0x000fe20000000800 */
[----:B------:R-:W-:Y:S01]  /*21f0*/  @!PT LDS RZ, [RZ] ;  /* 0x00000000fffff984 */ /* 0x000fe20000000800 */
[----:B------:R-:W-:Y:S01]  /*2200*/  @!PT LDS RZ, [RZ] ;  /* 0x00000000fffff984 */ /* 0x000fe20000000800 */
[----:B------:R-:W-:Y:S01]  /*2210*/  @!PT LDS RZ, [RZ] ;  /* 0x00000000fffff984 */ /* 0x000fe20000000800 */
[----:B------:R1:W-:Y:S06]  /*2220*/  MEMBAR.ALL.CTA ;  /* 0x0000000000007992 */ /* 0x0003ec0000008000 */
[----:B-1----:R-:W1:Y:S01]  /*2230*/  FENCE.VIEW.ASYNC.S ;  /* 0x00000000000073c6 */ /* 0x002e620000000000 */
[----:B------:R-:W-:-:S04]  /*2240*/  PRMT R2, RZ, 0x654, R2 ;  /* 0x00000654ff027816 */ /* 0x000fc80000000002 */
[----:B-1----:R1:W-:Y:S01]  /*2250*/  SYNCS.ARRIVE.TRANS64.RED.A1T0 RZ, [R2+URZ], RZ ;  /* 0x000000ff02ff79a7 */ /* 0x0023e200081004ff */
[----:B--2---:R-:W-:-:S13]  /*2260*/  LOP3.LUT P2, RZ, R6, 0x1, RZ, 0xc0, !PT ;  /* 0x0000000106ff7812 */ /* 0x004fda000784c0ff */
[----:B------:R-:W-:Y:S01]  /*2270*/  @P2 SHF.R.U32.HI R3, RZ, 0x10, R5 ;  /* 0x00000010ff032819 */ /* 0x000fe20000011605 */
[----:B------:R-:W-:Y:S01]  /*2280*/  VOTEU.ANY UP0, P2 ;  /* 0x0000000000ff7886 */ /* 0x000fe20001000100 */
[----:B------:R-:W-:Y:S02]  /*2290*/  @P2 MOV R10, R4 ;  /* 0x00000004000a2202 */ /* 0x000fe40000000f00 */
[----:B------:R-:W-:Y:S02]  /*22a0*/  @P2 R2UR.BROADCAST UR8, R3 ;  /* 0x00000000030822ca */ /* 0x000fe400008e0000 */
[----:B------:R-:W-:-:S11]  /*22b0*/  @P2 LOP3.LUT R9, R5, 0xffff, RZ, 0xc0, !PT ;  /* 0x0000ffff05092812 */ /* 0x000fd600078ec0ff */
[----:B------:R-:W-:Y:S01]  /*22c0*/  @UP0 UMOV UR36, UR8 ;  /* 0x0000000800240c82 */ /* 0x000fe20008000000 */
[----:B-1----:R-:W-:Y:S05]  /*22d0*/  @!P0 BRA `(.L_x_41) ;  /* 0x0000000000b88947 */ /* 0x002fea0003800000 */
[----:B------:R-:W3:Y:S01]  /*22e0*/  LDC.64 R4, c[0x0][0xb18] ;  /* 0x0002c600ff047b82 */ /* 0x000ee20000000a00 */
[----:B------:R-:W-:-:S07]  /*22f0*/  ISETP.NE.AND P3, PT, R22, 0x1, PT ;  /* 0x000000011600780c */ /* 0x000fce0003f65270 */
[----:B------:R-:W1:Y:S08]  /*2300*/  LDC.64 R6, c[0x0][0xb10] ;  /* 0x0002c400ff067b82 */ /* 0x000e700000000a00 */
[----:B------:R-:W2:Y:S08]  /*2310*/  LDC R18, c[0x0][0xb20] ;  /* 0x0002c800ff127b82 */ /* 0x000eb00000000800 */
[----:B------:R-:W4:Y:S01]  /*2320*/  LDC R19, c[0x0][0xb0c] ;  /* 0x0002c300ff137b82 */ /* 0x000f220000000800 */
[----:B---3--:R-:W-:Y:S01]  /*2330*/  IMAD.HI.U32 R21, R0, R5, RZ ;  /* 0x0000000500157227 */ /* 0x008fe200078e00ff */
[----:B------:R-:W-:-:S03]  /*2340*/  ISETP.NE.AND P0, PT, R4, 0x1, PT ;  /* 0x000000010400780c */ /* 0x000fc60003f05270 */
[----:B------:R-:W-:-:S03]  /*2350*/  IMAD.HI.U32 R5, R9, R5, RZ ;  /* 0x0000000509057227 */ /* 0x000fc600078e00ff */
[----:B------:R-:W3:Y:S01]  /*2360*/  LDC.64 R2, c[0x0][0xb28] ;  /* 0x0002ca00ff027b82 */ /* 0x000ee20000000a00 */
[----:B-1----:R-:W-:-:S04]  /*2370*/  IMAD.HI.U32 R23, R8, R6, RZ ;  /* 0x0000000608177227 */ /* 0x002fc800078e00ff */
[----:B------:R-:W-:Y:S01]  /*2380*/  IMAD.HI.U32 R24, R10, R6, RZ ;  /* 0x000000060a187227 */ /* 0x000fe200078e00ff */
[----:B------:R-:W-:Y:S02]  /*2390*/  SHF.R.U32.HI R23, RZ, R7, R23 ;  /* 0x00000007ff177219 */ /* 0x000fe40000011617 */
[-C--:B--2---:R-:W-:Y:S02]  /*23a0*/  SHF.R.U32.HI R21, RZ, R18.reuse, R21 ;  /* 0x00000012ff157219 */ /* 0x084fe40000011615 */
[----:B------:R-:W-:Y:S02]  /*23b0*/  SHF.R.U32.HI R5, RZ, R18, R5 ;  /* 0x00000012ff057219 */ /* 0x000fe40000011605 */
[----:B------:R-:W-:Y:S02]  /*23c0*/  SEL R21, R0, R21, !P0 ;  /* 0x0000001500157207 */ /* 0x000fe40004000000 */
[----:B------:R-:W-:Y:S02]  /*23d0*/  SHF.R.U32.HI R24, RZ, R7, R24 ;  /* 0x00000007ff187219 */ /* 0x000fe40000011618 */
[----:B----4-:R-:W-:-:S02]  /*23e0*/  ISETP.NE.AND P1, PT, R19, 0x1, PT ;  /* 0x000000011300780c */ /* 0x010fc40003f25270 */
[----:B------:R-:W-:Y:S02]  /*23f0*/  SEL R5, R9, R5, !P0 ;  /* 0x0000000509057207 */ /* 0x000fe40004000000 */
[----:B------:R-:W-:Y:S02]  /*2400*/  SEL R23, R8, R23, !P1 ;  /* 0x0000001708177207 */ /* 0x000fe40004800000 */
[----:B------:R-:W-:Y:S01]  /*2410*/  SEL R24, R10, R24, !P1 ;  /* 0x000000180a187207 */ /* 0x000fe20004800000 */
[----:B---3--:R-:W-:-:S04]  /*2420*/  IMAD.HI.U32 R20, R21, R2, RZ ;  /* 0x0000000215147227 */ /* 0x008fc800078e00ff */
        /* <DEDUP_REMOVED lines=10> */
[----:B------:R-:W-:-:S04]  /*24d0*/  @!P0 IMAD.HI.U32 R7, R24, R2, RZ ;  /* 0x0000000218078227 */ /* 0x000fc800078e00ff */
[----:B------:R-:W-:Y:S01]  /*24e0*/  IMAD.MOV R2, RZ, RZ, -R6 ;  /* 0x000000ffff027224 */ /* 0x000fe200078e0a06 */
[----:B------:R-:W-:Y:S02]  /*24f0*/  @!P0 SHF.R.U32.HI R3, RZ, R3, R7 ;  /* 0x00000003ff038219 */ /* 0x000fe40000011607 */
[----:B------:R-:W-:Y:S01]  /*2500*/  IADD3 R7, PT, PT, -R5, RZ, RZ ;  /* 0x000000ff05077210 */ /* 0x000fe20007ffe1ff */
[----:B------:R-:W-:Y:S01]  /*2510*/  IMAD R2, R22, R2, R5 ;  /* 0x0000000216027224 */ /* 0x000fe200078e0205 */
        /* <DEDUP_REMOVED lines=10> */
.L_x_41:
[----:B------:R-:W1:Y:S02]  /*25c0*/  LDCU UR8, c[0x0][0xb30] ;  /* 0x00016600ff0877ac */ /* 0x000e640008000800 */
[----:B-1----:R-:W-:-:S09]  /*25d0*/  UISETP.NE.AND UP0, UPT, UR8, 0x1, UPT ;  /* 0x000000010800788c */ /* 0x002fd2000bf05270 */
[----:B------:R-:W-:Y:S05]  /*25e0*/  BRA.U UP0, `(.L_x_42) ;  /* 0x0000000100407547 */ /* 0x000fea000b800000 */
[----:B------:R-:W1:Y:S08]  /*25f0*/  LDC.64 R4, c[0x0][0xb10] ;  /* 0x0002c400ff047b82 */ /* 0x000e700000000a00 */
[----:B------:R-:W2:Y:S08]  /*2600*/  LDC.64 R2, c[0x0][0xb18] ;  /* 0x0002c600ff027b82 */ /* 0x000eb00000000a00 */
[----:B------:R-:W4:Y:S08]  /*2610*/  LDC R6, c[0x0][0xb20] ;  /* 0x0002c800ff067b82 */ /* 0x000f300000000800 */
[----:B------:R-:W3:Y:S01]  /*2620*/  LDC R7, c[0x0][0xb0c] ;  /* 0x0002c300ff077b82 */ /* 0x000ee20000000800 */
[----:B-1----:R-:W-:-:S05]  /*2630*/  IMAD.HI.U32 R4, R10, R4, RZ ;  /* 0x000000040a047227 */ /* 0x002fca00078e00ff */
[----:B------:R-:W-:Y:S01]  /*2640*/  SHF.R.U32.HI R4, RZ, R5, R4 ;  /* 0x00000005ff047219 */ /* 0x000fe20000011604 */
[----:B--2---:R-:W-:Y:S01]  /*2650*/  IMAD.HI.U32 R3, R9, R3, RZ ;  /* 0x0000000309037227 */ /* 0x004fe200078e00ff */
[----:B------:R-:W-:-:S04]  /*2660*/  ISETP.NE.AND P0, PT, R2, 0x1, PT ;  /* 0x000000010200780c */ /* 0x000fc80003f05270 */
[----:B----4-:R-:W-:-:S04]  /*2670*/  SHF.R.U32.HI R3, RZ, R6, R3 ;  /* 0x00000006ff037219 */ /* 0x010fc80000011603 */
[----:B------:R-:W-:Y:S02]  /*2680*/  SEL R3, R9, R3, !P0 ;  /* 0x0000000309037207 */ /* 0x000fe40004000000 */
[----:B---3--:R-:W-:-:S04]  /*2690*/  ISETP.NE.AND P1, PT, R7, 0x1, PT ;  /* 0x000000010700780c */ /* 0x008fc80003f25270 */
[----:B------:R-:W-:-:S05]  /*26a0*/  SEL R4, R10, R4, !P1 ;  /* 0x000000040a047207 */ /* 0x000fca0004800000 */
[----:B------:R-:W-:Y:S02]  /*26b0*/  IMAD.IADD R5, R3, 0x1, -R4 ;  /* 0x0000000103057824 */ /* 0x000fe400078e0a04 */
[----:B------:R-:W-:Y:S02]  /*26c0*/  IMAD.IADD R3, R4, 0x1, -R3 ;  /* 0x0000000104037824 */ /* 0x000fe400078e0a03 */
[----:B------:R-:W-:Y:S02]  /*26d0*/  IMAD R10, R5, R7, R10 ;  /* 0x00000007050a7224 */ /* 0x000fe400078e020a */
[----:B------:R-:W-:-:S07]  /*26e0*/  IMAD R9, R3, R2, R9 ;  /* 0x0000000203097224 */ /* 0x000fce00078e0209 */
.L_x_42:
[----:B------:R-:W-:Y:S01]  /*26f0*/  VIADD R14, R14, 0x1 ;  /* 0x000000010e0e7836 */ /* 0x000fe20000000000 */
[----:B------:R-:W-:Y:S01]  /*2700*/  UPLOP3.LUT UP5, UPT, UPT, UPT, UPT, 0x80, 0x8 ;  /* 0x000000000008789c */ /* 0x000fe20003faf070 */
[----:B------:R-:W-:Y:S02]  /*2710*/  IMAD.IADD R24, R10, 0x1, R56 ;  /* 0x000000010a187824 */ /* 0x000fe400078e0238 */
[----:B------:R-:W-:Y:S01]  /*2720*/  IMAD.IADD R23, R9, 0x1, R47 ;  /* 0x0000000109177824 */ /* 0x000fe200078e022f */
[----:B------:R-:W-:-:S04]  /*2730*/  ISETP.NE.AND P0, PT, R14, 0x2, PT ;  /* 0x000000020e00780c */ /* 0x000fc80003f05270 */
[----:B------:R-:W-:Y:S02]  /*2740*/  SEL R2, RZ, 0x1, P0 ;  /* 0x00000001ff027807 */ /* 0x000fe40000000000 */
[----:B------:R-:W-:Y:S02]  /*2750*/  SEL R14, R14, RZ, P0 ;  /* 0x000000ff0e0e7207 */ /* 0x000fe40000000000 */
[----:B------:R-:W-:Y:S01]  /*2760*/  LOP3.LUT R13, R13, R2, RZ, 0x3c, !PT ;  /* 0x000000020d0d7212 */ /* 0x000fe200078e3cff */
[----:B------:R-:W-:Y:S06]  /*2770*/  @P2 BRA `(.L_x_43) ;  /* 0xfffffff000542947 */ /* 0x000fec000383ffff */
[----:B------:R-:W-:Y:S01]  /*2780*/  UIADD3 UR7, UPT, UPT, UR7, 0x88, URZ ;  /* 0x0000008807077890 */ /* 0x000fe2000fffe0ff */
[----:B------:R-:W-:-:S03]  /*2790*/  SHF.L.U32 R2, R15, 0x1f, RZ ;  /* 0x0000001f0f027819 */ /* 0x000fc600000006ff */
[----:B------:R-:W-:-:S09]  /*27a0*/  ULEA UR4, UR24, UR7, 0x3 ;  /* 0x0000000718047291 */ /* 0x000fd2000f8e18ff */
[----:B------:R-:W1:Y:S02]  /*27b0*/  SYNCS.PHASECHK.TRANS64.TRYWAIT P0, [UR4], R2 ;  /* 0x00000002ff0075a7 */ /* 0x000e640008001104 */
[----:B-1----:R-:W-:Y:S05]  /*27c0*/  @!P0 BRA `(.L_x_44) ;  /* 0x0000006800c48947 */ /* 0x002fea0003800000 */
.L_x_198:
[----:B------:R-:W-:-:S04]  /*27d0*/  UIADD3 UR5, UPT, UPT, UR24, 0x1, URZ ;  /* 0x0000000118057890 */ /* 0x000fc8000fffe0ff */
[----:B------:R-:W-:-:S04]  /*27e0*/  UISETP.NE.AND UP0, UPT, UR5, 0x11, UPT ;  /* 0x000000110500788c */ /* 0x000fc8000bf05270 */
[----:B------:R-:W-:Y:S02]  /*27f0*/  USEL UR6, URZ, 0x1, UP0 ;  /* 0x00000001ff067887 */ /* 0x000fe40008000000 */
[----:B------:R-:W-:-:S04]  /*2800*/  USEL UR5, UR5, URZ, UP0 ;  /* 0x000000ff05057287 */ /* 0x000fc80008000000 */
[----:B------:R-:W-:Y:S01]  /*2810*/  ULEA UR4, UR5, UR7, 0x3 ;  /* 0x0000000705047291 */ /* 0x000fe2000f8e18ff */
[----:B-1----:R-:W-:-:S04]  /*2820*/  LOP3.LUT R2, R15, UR6, RZ, 0x3c, !PT ;  /* 0x000000060f027c12 */ /* 0x002fc8000f8e3cff */
[----:B------:R-:W-:-:S04]  /*2830*/  SHF.L.U32 R3, R2, 0x1f, RZ ;  /* 0x0000001f02037819 */ /* 0x000fc800000006ff */
[----:B------:R-:W1:Y:S02]  /*2840*/  SYNCS.PHASECHK.TRANS64.TRYWAIT P0, [UR4], R3 ;  /* 0x00000003ff0075a7 */ /* 0x000e640008001104 */
[----:B-1----:R-:W-:Y:S05]  /*2850*/  @!P0 BRA `(.L_x_45) ;  /* 0x0000006800b88947 */ /* 0x002fea0003800000 */
.L_x_200:
[----:B------:R-:W-:-:S04]  /*2860*/  UIADD3 UR5, UPT, UPT, UR5, 0x1, URZ ;  /* 0x0000000105057890 */ /* 0x000fc8000fffe0ff */
[----:B------:R-:W-:-:S04]  /*2870*/  UISETP.NE.AND UP0, UPT, UR5, 0x11, UPT ;  /* 0x000000110500788c */ /* 0x000fc8000bf05270 */
[----:B------:R-:W-:Y:S02]  /*2880*/  USEL UR6, URZ, 0x1, UP0 ;  /* 0x00000001ff067887 */ /* 0x000fe40008000000 */
[----:B------:R-:W-:-:S04]  /*2890*/  USEL UR5, UR5, URZ, UP0 ;  /* 0x000000ff05057287 */ /* 0x000fc80008000000 */
[----:B------:R-:W-:Y:S01]  /*28a0*/  ULEA UR4, UR5, UR7, 0x3 ;  /* 0x0000000705047291 */ /* 0x000fe2000f8e18ff */
[----:B------:R-:W-:-:S04]  /*28b0*/  LOP3.LUT R2, R2, UR6, RZ, 0x3c, !PT ;  /* 0x0000000602027c12 */ /* 0x000fc8000f8e3cff */
[----:B-1----:R-:W-:-:S04]  /*28c0*/  SHF.L.U32 R3, R2, 0x1f, RZ ;  /* 0x0000001f02037819 */ /* 0x002fc800000006ff */
[----:B------:R-:W1:Y:S02]  /*28d0*/  SYNCS.PHASECHK.TRANS64.TRYWAIT P0, [UR4], R3 ;  /* 0x00000003ff0075a7 */ /* 0x000e640008001104 */
[----:B-1----:R-:W-:Y:S05]  /*28e0*/  @!P0 BRA `(.L_x_46) ;  /* 0x0000006800ac8947 */ /* 0x002fea0003800000 */
.L_x_202:
        /* <DEDUP_REMOVED lines=9> */
.L_x_204:
        /* <DEDUP_REMOVED lines=9> */
.L_x_206:
        /* <DEDUP_REMOVED lines=9> */
.L_x_208:
        /* <DEDUP_REMOVED lines=9> */
.L_x_210:
        /* <DEDUP_REMOVED lines=9> */
.L_x_212:
        /* <DEDUP_REMOVED lines=9> */
.L_x_214:
        /* <DEDUP_REMOVED lines=9> */
.L_x_216:
        /* <DEDUP_REMOVED lines=9> */
.L_x_218:
        /* <DEDUP_REMOVED lines=9> */
.L_x_220:
        /* <DEDUP_REMOVED lines=9> */
.L_x_222:
        /* <DEDUP_REMOVED lines=9> */
.L_x_224:
        /* <DEDUP_REMOVED lines=9> */
.L_x_226:
        /* <DEDUP_REMOVED lines=9> */
.L_x_228:
[----:B------:R-:W-:-:S04]  /*3040*/  UIADD3 UR5, UPT, UPT, UR5, 0x1, URZ ;  /* 0x0000000105057890 */ /* 0x000fc8000fffe0ff */
[----:B------:R-:W-:-:S04]  /*3050*/  UISETP.NE.AND UP0, UPT, UR5, 0x11, UPT ;  /* 0x000000110500788c */ /* 0x000fc8000bf05270 */
[----:B------:R-:W-:Y:S02]  /*3060*/  USEL UR4, URZ, 0x1, UP0 ;  /* 0x00000001ff047887 */ /* 0x000fe40008000000 */
[----:B------:R-:W-:-:S04]  /*3070*/  USEL UR5, UR5, URZ, UP0 ;  /* 0x000000ff05057287 */ /* 0x000fc80008000000 */
[----:B------:R-:W-:Y:S01]  /*3080*/  ULEA UR5, UR5, UR7, 0x3 ;  /* 0x0000000705057291 */ /* 0x000fe2000f8e18ff */
[----:B------:R-:W-:-:S04]  /*3090*/  LOP3.LUT R2, R2, UR4, RZ, 0x3c, !PT ;  /* 0x0000000402027c12 */ /* 0x000fc8000f8e3cff */
[----:B------:R-:W-:Y:S01]  /*30a0*/  SHF.L.U32 R2, R2, 0x1f, RZ ;  /* 0x0000001f02027819 */ /* 0x000fe200000006ff */
[----:B-1-3--:R-:W-:-:S07]  /*30b0*/  IMAD.U32 R0, RZ, RZ, UR5 ;  /* 0x00000005ff007e24 */ /* 0x00afce000f8e00ff */
.L_x_60:
[----:B-1----:R1:W2:Y:S02]  /*30c0*/  SYNCS.PHASECHK.TRANS64.TRYWAIT P0, [R0+URZ], R2 ;  /* 0x00000002000075a7 */ /* 0x0022a400080011ff */
[----:B--2---:R-:W-:Y:S05]  /*30d0*/  @!P0 NANOSLEEP.SYNCS 0x989680 ;  /* 0x009896800000895d */ /* 0x004fea0003900000 */
[----:B------:R-:W2:Y:S02]  /*30e0*/  @!P0 SYNCS.PHASECHK.TRANS64 P0, [R0+URZ], R2 ;  /* 0x00000002000085a7 */ /* 0x000ea400080010ff */
[----:B--2---:R-:W-:Y:S05]  /*30f0*/  @P0 EXIT ;  /* 0x000000000000094d */ /* 0x004fea0003800000 */
[----:B------:R-:W-:Y:S05]  /*3100*/  BRA `(.L_x_60) ;  /* 0xfffffffc00ec7947 */ /* 0x000fea000383ffff */
.L_x_23:
[----:B------:R-:W-:-:S04]  /*3110*/  UISETP.NE.AND UP1, UPT, UR6, URZ, UPT ;  /* 0x000000ff0600728c */ /* 0x000fc8000bf25270 */
[----:B------:R-:W-:-:S09]  /*3120*/  UISETP.NE.OR UP1, UPT, UR12, 0x1, UP1 ;  /* 0x000000010c00788c */ /* 0x000fd20008f25670 */
[----:B------:R-:W-:Y:S05]  /*3130*/  BRA.U UP1, `(.L_x_61) ;  /* 0x00000005014c7547 */ /* 0x000fea000b800000 */
[----:B------:R-:W-:Y:S01]  /*3140*/  HFMA2 R11, -RZ, RZ, 0, 0 ;  /* 0x00000000ff0b7431 */ /* 0x000fe200000001ff */
[----:B------:R-:W-:Y:S01]  /*3150*/  ISETP.GE.U32.AND P2, PT, R10, 0x2, PT ;  /* 0x000000020a00780c */ /* 0x000fe20003f46070 */
[----:B------:R-:W-:Y:S01]  /*3160*/  IMAD.MOV.U32 R12, RZ, RZ, 0x1 ;  /* 0x00000001ff0c7424 */ /* 0x000fe200078e00ff */
[----:B------:R-:W-:Y:S01]  /*3170*/  CS2R R8, SRZ ;  /* 0x0000000000087805 */ /* 0x000fe2000001ff00 */
[----:B------:R-:W-:Y:S01]  /*3180*/  IMAD.MOV.U32 R3, RZ, RZ, RZ ;  /* 0x000000ffff037224 */ /* 0x000fe200078e00ff */
[----:B------:R-:W-:Y:S01]  /*3190*/  UMOV UR4, 0x400 ;  /* 0x0000040000047882 */ /* 0x000fe20000000000 */
[----:B------:R-:W-:Y:S01]  /*31a0*/  UMOV UR7, URZ ;  /* 0x000000ff00077c82 */ /* 0x000fe20008000000 */
[----:B------:R-:W-:-:S12]  /*31b0*/  ULEA UR6, UR6, UR4, 0x18 ;  /* 0x0000000406067291 */ /* 0x000fd8000f8ec0ff */
.L_x_65:
[----:B------:R-:W-:Y:S02]  /*31c0*/  LEA R0, R3, UR6, 0x3 ;  /* 0x0000000603007c11 */ /* 0x000fe4000f8e18ff */
[----:B------:R-:W-:-:S03]  /*31d0*/  SHF.L.U32 R4, R8, 0x1f, RZ ;  /* 0x0000001f08047819 */ /* 0x000fc600000006ff */
[----:B------:R-:W-:Y:S01]  /*31e0*/  VIADD R5, R0, 0x1c0 ;  /* 0x000001c000057836 */ /* 0x000fe20000000000 */
[----:B------:R-:W1:Y:S02]  /*31f0*/  SYNCS.PHASECHK.TRANS64.TRYWAIT P0, [R0+URZ+0x1b0], R4 ;  /* 0x0001b004000075a7 */ /* 0x000e6400080011ff */
[----:B-1----:R-:W-:Y:S05]  /*3200*/  @!P0 BRA `(.L_x_62) ;  /* 0x0000006400b48947 */ /* 0x002fea0003800000 */
.L_x_229:
[----:B------:R-:W-:Y:S01]  /*3210*/  ULEA UR5, UR7, UR6, 0x3 ;  /* 0x0000000607057291 */ /* 0x000fe2000f8e18ff */
[----:B-1----:R-:W-:Y:S01]  /*3220*/  PRMT R0, RZ, 0x654, R5 ;  /* 0x00000654ff007816 */ /* 0x002fe20000000005 */
[----:B------:R-:W-:Y:S01]  /*3230*/  @!P2 IMAD.MOV.U32 R4, RZ, RZ, 0x10 ;  /* 0x00000010ff04a424 */ /* 0x000fe200078e00ff */
[----:B------:R-:W-:Y:S01]  /*3240*/  SHF.L.U32 R5, R12, 0x1f, RZ ;  /* 0x0000001f0c057819 */ /* 0x000fe200000006ff */
[----:B------:R-:W-:Y:S01]  /*3250*/  UIADD3 UR4, UPT, UPT, UR5, 0x150, URZ ;  /* 0x0000015005047890 */ /* 0x000fe2000fffe0ff */
[----:B------:R1:W-:Y:S05]  /*3260*/  SYNCS.ARRIVE.TRANS64.RED.A1T0 RZ, [R0+URZ], RZ ;  /* 0x000000ff00ff79a7 */ /* 0x0003ea00081004ff */
[----:B------:R-:W-:Y:S01]  /*3270*/  IMAD.U32 R6, RZ, RZ, UR4 ;  /* 0x00000004ff067e24 */ /* 0x000fe2000f8e00ff */
[----:B------:R-:W2:Y:S04]  /*3280*/  SYNCS.PHASECHK.TRANS64.TRYWAIT P0, [UR5+0x160], R5 ;  /* 0x00016005ff0075a7 */ /* 0x000ea80008001105 */
[----:B------:R-:W-:Y:S01]  /*3290*/  PRMT R6, R10, 0x654, R6 ;  /* 0x000006540a067816 */ /* 0x000fe20000000006 */
[----:B-12---:R-:W-:Y:S06]  /*32a0*/  @!P0 BRA `(.L_x_63) ;  /* 0x0000006400a08947 */ /* 0x006fec0003800000 */
.L_x_231:
[----:B------:R-:W-:Y:S01]  /*32b0*/  ULEA UR4, UR7, UR6, 0x4 ;  /* 0x0000000607047291 */ /* 0x000fe2000f8e20ff */
[----:B------:R-:W-:Y:S01]  /*32c0*/  SEL R2, R6, R2, !P2 ;  /* 0x0000000206027207 */ /* 0x000fe20005000000 */
[----:B------:R-:W-:Y:S01]  /*32d0*/  UIADD3 UR5, UPT, UPT, UR5, 0x150, URZ ;  /* 0x0000015005057890 */ /* 0x000fe2000fffe0ff */
[----:B-1----:R-:W-:Y:S01]  /*32e0*/  LEA R0, R11, UR6, 0x3 ;  /* 0x000000060b007c11 */ /* 0x002fe2000f8e18ff */
[----:B------:R-:W-:Y:S01]  /*32f0*/  UIADD3 UR4, UPT, UPT, UR4, 0x1e0, URZ ;  /* 0x000001e004047890 */ /* 0x000fe2000fffe0ff */
[----:B------:R1:W-:Y:S01]  /*3300*/  @!P2 SYNCS.ARRIVE.TRANS64.RED RZ, [R2+URZ], R4 ;  /* 0x0000000402ffa9a7 */ /* 0x0003e200080004ff */
[----:B------:R-:W-:Y:S01]  /*3310*/  UIADD3 UR7, UPT, UPT, UR7, 0x1, URZ ;  /* 0x0000000107077890 */ /* 0x000fe2000fffe0ff */
[----:B------:R-:W-:-:S03]  /*3320*/  VIADD R3, R3, 0x1 ;  /* 0x0000000103037836 */ /* 0x000fc60000000000 */
[----:B------:R-:W-:Y:S02]  /*3330*/  UISETP.NE.AND UP0, UPT, UR7, 0x2, UPT ;  /* 0x000000020700788c */ /* 0x000fe4000bf05270 */
[----:B------:R-:W-:Y:S01]  /*3340*/  ISETP.NE.AND P0, PT, R3, 0x2, PT ;  /* 0x000000020300780c */ /* 0x000fe20003f05270 */
[----:B------:R-:W-:Y:S06]  /*3350*/  UGETNEXTWORKID.BROADCAST [UR4], [UR5] ;  /* 0x00000000040073ca */ /* 0x000fec0008000100 */
[----:B------:R-:W-:Y:S02]  /*3360*/  USEL UR4, URZ, 0x1, UP0 ;  /* 0x00000001ff047887 */ /* 0x000fe40008000000 */
[----:B------:R-:W-:-:S04]  /*3370*/  USEL UR7, UR7, URZ, UP0 ;  /* 0x000000ff07077287 */ /* 0x000fc80008000000 */
[----:B------:R-:W-:Y:S02]  /*3380*/  LOP3.LUT R12, R12, UR4, RZ, 0x3c, !PT ;  /* 0x000000040c0c7c12 */ /* 0x000fe4000f8e3cff */
[----:B-1----:R-:W-:-:S04]  /*3390*/  SHF.L.U32 R4, R9, 0x1f, RZ ;  /* 0x0000001f09047819 */ /* 0x002fc800000006ff */
[----:B------:R-:W1:Y:S02]  /*33a0*/  SYNCS.PHASECHK.TRANS64.TRYWAIT P1, [R0+URZ+0x150], R4 ;  /* 0x00015004000075a7 */ /* 0x000e6400080211ff */
[----:B-1----:R-:W-:Y:S05]  /*33b0*/  @!P1 BRA `(.L_x_64) ;  /* 0x0000006400749947 */ /* 0x002fea0003800000 */
.L_x_232:
[----:B-1----:R-:W-:Y:S01]  /*33c0*/  LEA R4, R11, UR6, 0x4 ;  /* 0x000000060b047c11 */ /* 0x002fe2000f8e20ff */
[----:B------:R-:W-:Y:S01]  /*33d0*/  VIADD R0, R0, 0x160 ;  /* 0x0000016000007836 */ /* 0x000fe20000000000 */
[----:B------:R-:W-:Y:S01]  /*33e0*/  SEL R3, R3, RZ, P0 ;  /* 0x000000ff03037207 */ /* 0x000fe20000000000 */
[----:B------:R-:W-:-:S03]  /*33f0*/  VIADD R11, R11, 0x1 ;  /* 0x000000010b0b7836 */ /* 0x000fc60000000000 */
[----:B------:R-:W1:Y:S01]  /*3400*/  LDS.128 R4, [R4+0x1e0] ;  /* 0x0001e00004047984 */ /* 0x000e620000000c00 */
[----:B------:R-:W-:Y:S02]  /*3410*/  PRMT R0, RZ, 0x654, R0 ;  /* 0x00000654ff007816 */ /* 0x000fe40000000000 */
[C---:B------:R-:W-:Y:S01]  /*3420*/  ISETP.NE.AND P1, PT, R11.reuse, 0x2, PT ;  /* 0x000000020b00780c */ /* 0x040fe20003f25270 */
[----:B------:R-:W-:Y:S01]  /*3430*/  @!PT LDS RZ, [RZ] ;  /* 0x00000000fffff984 */ /* 0x000fe20000000800 */
[----:B------:R-:W-:Y:S01]  /*3440*/  @!PT LDS RZ, [RZ] ;  /* 0x00000000fffff984 */ /* 0x000fe20000000800 */
[----:B------:R-:W-:Y:S01]  /*3450*/  @!PT LDS RZ, [RZ] ;  /* 0x00000000fffff984 */ /* 0x000fe20000000800 */
[----:B------:R-:W-:Y:S01]  /*3460*/  @!PT LDS RZ, [RZ] ;  /* 0x00000000fffff984 */ /* 0x000fe20000000800 */
[----:B------:R2:W-:Y:S06]  /*3470*/  MEMBAR.ALL.CTA ;  /* 0x0000000000007992 */ /* 0x0005ec0000008000 */
[----:B--2---:R-:W2:Y:S01]  /*3480*/  FENCE.VIEW.ASYNC.S ;  /* 0x00000000000073c6 */ /* 0x004ea20000000000 */
[----:B------:R-:W-:Y:S01]  /*3490*/  SEL R11, R11, RZ, P1 ;  /* 0x000000ff0b0b7207 */ /* 0x000fe20000800000 */
[----:B--2---:R2:W-:Y:S01]  /*34a0*/  SYNCS.ARRIVE.TRANS64.RED.A1T0 RZ, [R0+URZ], RZ ;  /* 0x000000ff00ff79a7 */ /* 0x0045e200081004ff */
[----:B-1----:R-:W-:-:S02]  /*34b0*/  LOP3.LUT P3, RZ, R6, 0x1, RZ, 0xc0, !PT ;  /* 0x0000000106ff7812 */ /* 0x002fc4000786c0ff */
[----:B------:R-:W-:-:S04]  /*34c0*/  SEL R4, RZ, 0x1, P1 ;  /* 0x00000001ff047807 */ /* 0x000fc80000800000 */
[----:B------:R-:W-:Y:S02]  /*34d0*/  LOP3.LUT R9, R9, R4, RZ, 0x3c, !PT ;  /* 0x0000000409097212 */ /* 0x000fe400078e3cff */
[----:B--2---:R-:W-:-:S04]  /*34e0*/  SEL R0, RZ, 0x1, P0 ;  /* 0x00000001ff007807 */ /* 0x004fc80000000000 */
[----:B------:R-:W-:Y:S01]  /*34f0*/  LOP3.LUT R8, R8, R0, RZ, 0x3c, !PT ;  /* 0x0000000008087212 */ /* 0x000fe200078e3cff */
[----:B------:R-:W-:Y:S06]  /*3500*/  @P3 BRA `(.L_x_65) ;  /* 0xfffffffc002c3947 */ /* 0x000fec000383ffff */
[----:B------:R-:W-:Y:S01]  /*3510*/  ULEA UR5, UR7, UR6, 0x3 ;  /* 0x0000000607057291 */ /* 0x000fe2000f8e18ff */
[----:B------:R-:W-:-:S08]  /*3520*/  SHF.L.U32 R2, R12, 0x1f, RZ ;  /* 0x0000001f0c027819 */ /* 0x000fd000000006ff */
[----:B------:R-:W1:Y:S02]  /*3530*/  SYNCS.PHASECHK.TRANS64 P0, [UR5+0x160], R2 ;  /* 0x00016002ff0075a7 */ /* 0x000e640008001005 */
[----:B-1----:R-:W-:Y:S05]  /*3540*/  @P0 BRA `(.L_x_66) ;  /* 0x0000000000080947 */ /* 0x002fea0003800000 */
[----:B------:R-:W1:Y:S02]  /*3550*/  SYNCS.PHASECHK.TRANS64.TRYWAIT P0, [UR5+0x160], R2 ;  /* 0x00016002ff0075a7 */ /* 0x000e640008001105 */
[----:B-1----:R-:W-:Y:S05]  /*3560*/  @!P0 BRA `(.L_x_67) ;  /* 0x00000064001c8947 */ /* 0x002fea0003800000 */
.L_x_66:
[----:B------:R-:W-:-:S04]  /*3570*/  UIADD3 UR4, UPT, UPT, UR7, 0x1, URZ ;  /* 0x0000000107047890 */ /* 0x000fc8000fffe0ff */
[----:B------:R-:W-:-:S04]  /*3580*/  UISETP.NE.AND UP0, UPT, UR4, 0x2, UPT ;  /* 0x000000020400788c */ /* 0x000fc8000bf05270 */
[----:B------:R-:W-:Y:S02]  /*3590*/  USEL UR8, URZ, 0x1, UP0 ;  /* 0x00000001ff087887 */ /* 0x000fe40008000000 */
[----:B------:R-:W-:-:S04]  /*35a0*/  USEL UR4, UR4, URZ, UP0 ;  /* 0x000000ff04047287 */ /* 0x000fc80008000000 */
[----:B------:R-:W-:Y:S01]  /*35b0*/  ULEA UR4, UR4, UR6, 0x3 ;  /* 0x0000000604047291 */ /* 0x000fe2000f8e18ff */
[----:B-1----:R-:W-:-:S04]  /*35c0*/  LOP3.LUT R2, R12, UR8, RZ, 0x3c, !PT ;  /* 0x000000080c027c12 */ /* 0x002fc8000f8e3cff */
[----:B------:R-:W-:-:S04]  /*35d0*/  SHF.L.U32 R0, R2, 0x1f, RZ ;  /* 0x0000001f02007819 */ /* 0x000fc800000006ff */
[----:B------:R-:W1:Y:S02]  /*35e0*/  SYNCS.PHASECHK.TRANS64 P0, [UR4+0x160], R0 ;  /* 0x00016000ff0075a7 */ /* 0x000e640008001004 */
[----:B-1----:R-:W-:Y:S05]  /*35f0*/  @P0 EXIT ;  /* 0x000000000000094d */ /* 0x002fea0003800000 */
[----:B------:R-:W-:Y:S02]  /*3600*/  SHF.L.U32 R2, R2, 0x1f, RZ ;  /* 0x0000001f02027819 */ /* 0x000fe400000006ff */
[----:B------:R-:W-:-:S07]  /*3610*/  MOV R0, UR4 ;  /* 0x0000000400007c02 */ /* 0x000fce0008000f00 */
.L_x_68:
[----:B-1----:R1:W2:Y:S02]  /*3620*/  SYNCS.PHASECHK.TRANS64.TRYWAIT P0, [R0+URZ+0x160], R2 ;  /* 0x00016002000075a7 */ /* 0x0022a400080011ff */
[----:B--2---:R-:W-:Y:S05]  /*3630*/  @!P0 NANOSLEEP.SYNCS 0x989680 ;  /* 0x009896800000895d */ /* 0x004fea0003900000 */
[----:B------:R-:W2:Y:S02]  /*3640*/  @!P0 SYNCS.PHASECHK.TRANS64 P0, [R0+URZ+0x160], R2 ;  /* 0x00016002000085a7 */ /* 0x000ea400080010ff */
[----:B--2---:R-:W-:Y:S05]  /*3650*/  @P0 EXIT ;  /* 0x000000000000094d */ /* 0x004fea0003800000 */
[----:B------:R-:W-:Y:S05]  /*3660*/  BRA `(.L_x_68) ;  /* 0xfffffffc00ec7947 */ /* 0x000fea000383ffff */
.L_x_61:
[----:B------:R-:W-:Y:S05]  /*3670*/  BRA.U UP4, `(.L_x_69) ;  /* 0x0000001104d87547 */ /* 0x000fea000b800000 */
[----:B------:R-:W-:Y:S01]  /*3680*/  UMOV UR7, 0x40 ;  /* 0x0000004000077882 */ /* 0x000fe20000000000 */
[----:B------:R-:W-:Y:S01]  /*3690*/  NOP ;  /* 0x0000000000007918 */ /* 0x000fe20000000000 */
[----:B------:R-:W-:Y:S01]  /*36a0*/  ULEA UR7, UR6, UR7, 0x18 ;  /* 0x0000000706077291 */ /* 0x000fe2000f8ec0ff */
[----:B------:R-:W-:Y:S02]  /*36b0*/  UMOV UR8, 0x400 ;  /* 0x0000040000087882 */ /* 0x000fe40000000000 */
[----:B------:R-:W-:-:S06]  /*36c0*/  ULEA UR8, UR6, UR8, 0x18 ;  /* 0x0000000806087291 */ /* 0x000fcc000f8ec0ff */
[----:B------:R-:W1:Y:S02]  /*36d0*/  LDS.U8 R2, [UR7+0x1c] ;  /* 0x00001c07ff027984 */ /* 0x000e640008000000 */
[----:B-1----:R-:W-:-:S13]  /*36e0*/  ISETP.NE.AND P0, PT, R2, RZ, PT ;  /* 0x000000ff0200720c */ /* 0x002fda0003f05270 */
[----:B------:R-:W-:Y:S05]  /*36f0*/  @P0 BRA `(.L_x_70) ;  /* 0x0000000400080947 */ /* 0x000fea0003800000 */
[----:B------:R-:W-:Y:S02]  /*3700*/  UISETP.NE.U32.AND UP0, UPT, UR5, 0x1, UPT ;  /* 0x000000010500788c */ /* 0x000fe4000bf05070 */
[----:B------:R-:W-:-:S07]  /*3710*/  UIADD3 UR9, UPT, UPT, UR7, 0x8, URZ ;  /* 0x0000000807097890 */ /* 0x000fce000fffe0ff */
[----:B------:R-:W-:Y:S05]  /*3720*/  BRA.U !UP0, `(.L_x_71) ;  /* 0x00000001089c7547 */ /* 0x000fea000b800000 */
[----:B------:R-:W-:Y:S01]  /*3730*/  ELECT P0, URZ, PT ;  /* 0x0000000000ff782f */ /* 0x000fe20003800000 */
[----:B------:R-:W-:-:S12]  /*3740*/  BSSY B0, `(.L_x_71) ;  /* 0x0000025000007945 */ /* 0x000fd80003800000 */
[----:B------:R-:W-:Y:S05]  /*3750*/  @!P0 BRA `(.L_x_72) ;  /* 0x00000000008c8947 */ /* 0x000fea0003800000 */
[----:B------:R-:W-:-:S05]  /*3760*/  UMOV UR6, 0x10 ;  /* 0x0000001000067882 */ /* 0x000fca0000000000 */
[----:B------:R-:W-:Y:S04]  /*3770*/  DEPBAR.LE SB1, 0x36 ;  /* 0x00009d800000791a */ /* 0x000fe80000000000 */
[----:B------:R-:W1:Y:S02]  /*3780*/  UTCATOMSWS.2CTA.FIND_AND_SET.ALIGN UP1, UR6, UR6 ;  /* 0x00000006000675e3 */ /* 0x000e640008220800 */
[----:B-1----:R-:W-:Y:S01]  /*3790*/  MOV R10, UR6 ;  /* 0x00000006000a7c02 */ /* 0x002fe20008000f00 */
[----:B------:R-:W-:Y:S06]  /*37a0*/  BRA.U UP1, `(.L_x_73) ;  /* 0x0000000101187547 */ /* 0x000fec000b800000 */
.L_x_74:
[----:B------:R-:W-:Y:S05]  /*37b0*/  NANOSLEEP 0x64 ;  /* 0x000000640000795d */ /* 0x000fea0003800000 */
[----:B------:R-:W-:-:S05]  /*37c0*/  UMOV UR6, 0x10 ;  /* 0x0000001000067882 */ /* 0x000fca0000000000 */
[----:B------:R-:W-:Y:S04]  /*37d0*/  DEPBAR.LE SB1, 0x36 ;  /* 0x00009d800000791a */ /* 0x000fe80000000000 */
[----:B------:R-:W1:Y:S02]  /*37e0*/  UTCATOMSWS.2CTA.FIND_AND_SET.ALIGN UP1, UR6, UR6 ;  /* 0x00000006000675e3 */ /* 0x000e640008220800 */
[----:B-1----:R-:W-:Y:S01]  /*37f0*/  MOV R10, UR6 ;  /* 0x00000006000a7c02 */ /* 0x002fe20008000f00 */
[----:B------:R-:W-:Y:S05]  /*3800*/  BRA.U !UP1, `(.L_x_74) ;  /* 0xfffffffd09e87547 */ /* 0x000fea000b83ffff */
.L_x_73:
[----:B------:R-:W1:Y:S01]  /*3810*/  LDS R5, [UR7+0x10] ;  /* 0x00001007ff057984 */ /* 0x000e620008000800 */
[----:B------:R-:W-:Y:S01]  /*3820*/  IMAD.U32 R3, RZ, RZ, UR8 ;  /* 0x00000008ff037e24 */ /* 0x000fe2000f8e00ff */
[----:B------:R-:W-:-:S03]  /*3830*/  MOV R2, UR4 ;  /* 0x0000000400027c02 */ /* 0x000fc60008000f00 */
[----:B------:R-:W-:Y:S01]  /*3840*/  VIADD R3, R3, 0x200 ;  /* 0x0000020003037836 */ /* 0x000fe20000000000 */
[----:B-1----:R-:W-:-:S04]  /*3850*/  SHF.L.U32 R5, R5, 0x1f, RZ ;  /* 0x0000001f05057819 */ /* 0x002fc800000006ff */
[----:B------:R-:W1:Y:S02]  /*3860*/  SYNCS.PHASECHK.TRANS64.TRYWAIT P0, [UR7+0x8], R5 ;  /* 0x00000805ff0075a7 */ /* 0x000e640008001107 */
[----:B-1----:R-:W-:Y:S05]  /*3870*/  @P0 BRA `(.L_x_75) ;  /* 0x0000000000080947 */ /* 0x002fea0003800000 */
[----:B------:R-:W1:Y:S02]  /*3880*/  SYNCS.PHASECHK.TRANS64.TRYWAIT P0, [UR7+0x8], R5 ;  /* 0x00000805ff0075a7 */ /* 0x000e640008001107 */
[----:B-1----:R-:W-:Y:S05]  /*3890*/  @!P0 BRA `(.L_x_76) ;  /* 0x0000006000688947 */ /* 0x002fea0003800000 */
.L_x_75:
[----:B-1----:R-:W-:Y:S01]  /*38a0*/  HFMA2 R4, -RZ, RZ, 0, 5.9604644775390625e-08 ;  /* 0x00000001ff047431 */ /* 0x002fe200000001ff */
[----:B------:R-:W-:Y:S01]  /*38b0*/  UPRMT UR6, UR4, 0x654, UR9 ;  /* 0x0000065404067896 */ /* 0x000fe20008000009 */
[----:B------:R-:W-:Y:S01]  /*38c0*/  IMAD.MOV.U32 R7, RZ, RZ, 0xffff ;  /* 0x0000ffffff077424 */ /* 0x000fe200078e00ff */
[----:B------:R-:W-:Y:S01]  /*38d0*/  PRMT R2, R2, 0x654, R3 ;  /* 0x0000065402027816 */ /* 0x000fe20000000003 */
[----:B------:R-:W-:Y:S02]  /*38e0*/  IMAD.MOV.U32 R5, RZ, RZ, 0x4 ;  /* 0x00000004ff057424 */ /* 0x000fe400078e00ff */
[----:B------:R-:W-:Y:S01]  /*38f0*/  IMAD.SHL.U32 R9, R10, 0x20, RZ ;  /* 0x000000200a097824 */ /* 0x000fe200078e00ff */
[----:B------:R-:W-:Y:S02]  /*3900*/  MOV R3, UR6 ;  /* 0x0000000600037c02 */ /* 0x000fe40008000f00 */
[-C--:B------:R-:W-:Y:S01]  /*3910*/  SHF.L.U32 R7, R7, R10.reuse, RZ ;  /* 0x0000000a07077219 */ /* 0x080fe200000006ff */
[----:B------:R1:W-:Y:S01]  /*3920*/  SYNCS.ARRIVE.TRANS64.RED RZ, [UR6], R5 ;  /* 0x00000005ffff79a7 */ /* 0x0003e20008000406 */
[----:B------:R-:W-:Y:S01]  /*3930*/  SHF.L.U32 R6, R4, R10, RZ ;  /* 0x0000000a04067219 */ /* 0x000fe200000006ff */
[----:B------:R1:W-:Y:S04]  /*3940*/  STS [UR8+0x200], R9 ;  /* 0x00020009ff007988 */ /* 0x0003e80008000808 */
[----:B------:R1:W-:Y:S04]  /*3950*/  STAS [R2.64], R10 ;  /* 0x0000000a02007dbd */ /* 0x0003e8000c0008ff */
[----:B------:R1:W-:Y:S04]  /*3960*/  ATOMS.OR RZ, [UR7+0x14], R7 ;  /* 0x00001407ffff798c */ /* 0x0003e8000b000007 */
[----:B------:R1:W-:Y:S04]  /*3970*/  ATOMS.OR RZ, [UR7+0x18], R6 ;  /* 0x00001806ffff798c */ /* 0x0003e8000b000007 */
[----:B------:R1:W-:Y:S02]  /*3980*/  ATOMS.XOR RZ, [UR7+0x10], R4 ;  /* 0x00001004ffff798c */ /* 0x0003e4000b800007 */
.L_x_72:
[----:B------:R-:W-:Y:S05]  /*3990*/  BSYNC B0 ;  /* 0x0000000000007941 */ /* 0x000fea0003800000 */
.L_x_71:
[----:B------:R-:W-:Y:S05]  /*39a0*/  BRA.U UP0, `(.L_x_77) ;  /* 0x00000001006c7547 */ /* 0x000fea000b800000 */
[----:B------:R-:W-:-:S03]  /*39b0*/  UMOV UR6, 0xffffffff ;  /* 0xffffffff00067882 */ /* 0x000fc60000000000 */
[----:B------:R-:W-:Y:S05]  /*39c0*/  BRA.DIV UR6, `(.L_x_78) ;  /* 0x0000006206347947 */ /* 0x000fea000b800000 */
[----:B------:R-:W-:-:S13]  /*39d0*/  ELECT P6, URZ, PT ;  /* 0x0000000000ff782f */ /* 0x000fda00038c0000 */
.L_x_236:
[----:B------:R-:W-:Y:S05]  /*39e0*/  @!P6 BRA `(.L_x_77) ;  /* 0x00000000005ce947 */ /* 0x000fea0003800000 */
[----:B-1----:R-:W1:Y:S02]  /*39f0*/  LDS R3, [UR7+0x10] ;  /* 0x00001007ff037984 */ /* 0x002e640008000800 */
[----:B-1----:R-:W-:-:S04]  /*3a00*/  SHF.L.U32 R3, R3, 0x1f, RZ ;  /* 0x0000001f03037819 */ /* 0x002fc800000006ff */
[----:B------:R-:W1:Y:S02]  /*3a10*/  SYNCS.PHASECHK.TRANS64.TRYWAIT P0, [UR7+0x8], R3 ;  /* 0x00000803ff0075a7 */ /* 0x000e640008001107 */
[----:B-1----:R-:W-:Y:S05]  /*3a20*/  @P0 BRA `(.L_x_79) ;  /* 0x0000000000080947 */ /* 0x002fea0003800000 */
[----:B------:R-:W1:Y:S02]  /*3a30*/  SYNCS.PHASECHK.TRANS64.TRYWAIT P0, [UR7+0x8], R3 ;  /* 0x00000803ff0075a7 */ /* 0x000e640008001107 */
[----:B-1----:R-:W-:Y:S05]  /*3a40*/  @!P0 BRA `(.L_x_80) ;  /* 0x0000006000348947 */ /* 0x002fea0003800000 */
.L_x_79:
[----:B------:R-:W2:Y:S01]  /*3a50*/  LDS R5, [UR8+0x200] ;  /* 0x00020008ff057984 */ /* 0x000ea20008000800 */
[----:B-1----:R-:W-:Y:S02]  /*3a60*/  HFMA2 R2, -RZ, RZ, 0, 5.9604644775390625e-08 ;  /* 0x00000001ff027431 */ /* 0x002fe400000001ff */
[----:B------:R-:W-:Y:S01]  /*3a70*/  IMAD.MOV.U32 R3, RZ, RZ, 0xffff ;  /* 0x0000ffffff037424 */ /* 0x000fe200078e00ff */
[----:B------:R-:W-:Y:S01]  /*3a80*/  UPRMT UR6, UR4, 0x654, UR9 ;  /* 0x0000065404067896 */ /* 0x000fe20008000009 */
[----:B--2---:R-:W-:-:S03]  /*3a90*/  IMAD.SHL.U32 R4, R5, 0x20, RZ ;  /* 0x0000002005047824 */ /* 0x004fc600078e00ff */
[-C--:B------:R-:W-:Y:S02]  /*3aa0*/  SHF.L.U32 R3, R3, R5.reuse, RZ ;  /* 0x0000000503037219 */ /* 0x080fe400000006ff */
[----:B------:R-:W-:Y:S01]  /*3ab0*/  SHF.L.U32 R5, R2, R5, RZ ;  /* 0x0000000502057219 */ /* 0x000fe200000006ff */
[----:B------:R2:W-:Y:S04]  /*3ac0*/  STS [UR8+0x200], R4 ;  /* 0x00020004ff007988 */ /* 0x0005e80008000808 */
[----:B------:R2:W-:Y:S04]  /*3ad0*/  ATOMS.OR RZ, [UR7+0x14], R3 ;  /* 0x00001403ffff798c */ /* 0x0005e8000b000007 */
[----:B------:R2:W-:Y:S01]  /*3ae0*/  ATOMS.OR RZ, [UR7+0x18], R5 ;  /* 0x00001805ffff798c */ /* 0x0005e2000b000007 */
[----:B------:R-:W-:Y:S03]  /*3af0*/  SYNCS.ARRIVE.TRANS64.RED.A1T0 RZ, [UR6], RZ ;  /* 0x000000ffffff79a7 */ /* 0x000fe60008100406 */
[----:B------:R2:W-:Y:S01]  /*3b00*/  ATOMS.XOR RZ, [UR7+0x10], R2 ;  /* 0x00001002ffff798c */ /* 0x0005e2000b800007 */
[----:B------:R-:W-:Y:S05]  /*3b10*/  BRA `(.L_x_77) ;  /* 0x0000000000107947 */ /* 0x000fea0003800000 */
.L_x_70:
[----:B------:R-:W-:-:S05]  /*3b20*/  MOV R2, 0xffffffff ;  /* 0xffffffff00027802 */ /* 0x000fca0000000f00 */
[----:B------:R1:W-:Y:S02]  /*3b30*/  STS [UR8+0x200], R2 ;  /* 0x00020002ff007988 */ /* 0x0003e40008000808 */
[----:B-1----:R-:W-:Y:S02]  /*3b40*/  MOV R2, 0x3b60 ;  /* 0x00003b6000027802 */ /* 0x002fe40000000f00 */
[----:B-----5:R-:W-:Y:S05]  /*3b50*/  CALL.REL.NOINC `($__internal_1_$__cuda_sm10x_tcgen05_guardrail_trap_phase_invalid_during_alloc) ;  /* 0x0000006400807944 */ /* 0x020fea0003c00000 */
.L_x_77:
[----:B------:R-:W-:Y:S05]  /*3b60*/  WARPSYNC.ALL ;  /* 0x0000000000007948 */ /* 0x000fea0003800000 */
[----:B------:R-:W3:Y:S01]  /*3b70*/  S2UR UR7, SR_CgaCtaId ;  /* 0x00000000000779c3 */ /* 0x000ee20000008800 */
[----:B------:R-:W-:Y:S01]  /*3b80*/  UMOV UR6, 0x400 ;  /* 0x0000040000067882 */ /* 0x000fe20000000000 */
[----:B------:R-:W-:-:S06]  /*3b90*/  NOP ;  /* 0x0000000000007918 */ /* 0x000fcc0000000000 */
[----:B------:R-:W-:Y:S06]  /*3ba0*/  BAR.ARV 0x6, 0xa0 ;  /* 0x0182800000007b1d */ /* 0x000fec0000002000 */
[----:B------:R-:W4:Y:S01]  /*3bb0*/  LDCU UR8, c[0x0][0x38c] ;  /* 0x00007180ff0877ac */ /* 0x000f220008000800 */
[----:B------:R-:W-:Y:S01]  /*3bc0*/  LOP3.LUT R0, R0, 0xffff, RZ, 0xc0, !PT ;  /* 0x0000ffff00007812 */ /* 0x000fe200078ec0ff */
[----:B-1----:R-:W-:Y:S01]  /*3bd0*/  IMAD.MOV.U32 R9, RZ, RZ, 0x1 ;  /* 0x00000001ff097424 */ /* 0x002fe200078e00ff */
[----:B------:R-:W-:Y:S01]  /*3be0*/  LOP3.LUT R8, R8, 0xffff, RZ, 0xc0, !PT ;  /* 0x0000ffff08087812 */ /* 0x000fe200078ec0ff */
[----:B------:R-:W-:Y:S01]  /*3bf0*/  UMOV UR19, URZ ;  /* 0x000000ff00137c82 */ /* 0x000fe20008000000 */
[----:B------:R-:W-:Y:S01]  /*3c00*/  R2UR UR11, R0 ;  /* 0x00000000000b72ca */ /* 0x000fe200000e0000 */
[----:B------:R-:W-:Y:S01]  /*3c10*/  UMOV UR18, URZ ;  /* 0x000000ff00127c82 */ /* 0x000fe20008000000 */
[----:B------:R-:W-:Y:S01]  /*3c20*/  R2UR UR12, R8 ;  /* 0x00000000080c72ca */ /* 0x000fe200000e0000 */
[----:B------:R-:W-:Y:S01]  /*3c30*/  IMAD.MOV.U32 R8, RZ, RZ, RZ ;  /* 0x000000ffff087224 */ /* 0x000fe200078e00ff */
[----:B------:R-:W-:Y:S01]  /*3c40*/  UMOV UR17, URZ ;  /* 0x000000ff00117c82 */ /* 0x000fe20008000000 */
[----:B---3--:R-:W-:-:S02]  /*3c50*/  ULEA UR7, UR7, UR6, 0x18 ;  /* 0x0000000607077291 */ /* 0x008fc4000f8ec0ff */
[----:B------:R-:W-:Y:S02]  /*3c60*/  UISETP.NE.AND UP2, UPT, UR5, URZ, UPT ;  /* 0x000000ff0500728c */ /* 0x000fe4000bf45270 */
[----:B------:R-:W-:Y:S02]  /*3c70*/  UIADD3 UR13, UPT, UPT, UR7, 0x3400, URZ ;  /* 0x00003400070d7890 */ /* 0x000fe4000fffe0ff */
[----:B------:R-:W-:Y:S02]  /*3c80*/  UIADD3 UR14, UPT, UPT, UR7, 0x25400, URZ ;  /* 0x00025400070e7890 */ /* 0x000fe4000fffe0ff */
[----:B----4-:R-:W-:Y:S01]  /*3c90*/  UIADD3 UR8, UPT, UPT, UR8, 0x3f, URZ ;  /* 0x0000003f08087890 */ /* 0x010fe2000fffe0ff */
[----:B--2---:R-:W1:Y:S01]  /*3ca0*/  LDS R2, [UR7+0x200] ;  /* 0x00020007ff027984 */ /* 0x004e620008000800 */
[----:B------:R-:W-:Y:S02]  /*3cb0*/  USHF.R.U32.HI UR13, URZ, 0x4, UR13 ;  /* 0x00000004ff0d7899 */ /* 0x000fe4000801160d */
[----:B------:R-:W-:-:S02]  /*3cc0*/  USHF.R.S32.HI UR6, URZ, 0x1f, UR8 ;  /* 0x0000001fff067899 */ /* 0x000fc40008011408 */
[----:B------:R-:W-:Y:S02]  /*3cd0*/  USHF.R.U32.HI UR14, URZ, 0x4, UR14 ;  /* 0x00000004ff0e7899 */ /* 0x000fe4000801160e */
[----:B------:R-:W-:Y:S02]  /*3ce0*/  ULEA.HI UR6, UR6, UR8, URZ, 0x6 ;  /* 0x0000000806067291 */ /* 0x000fe4000f8f30ff */
[----:B------:R-:W-:Y:S02]  /*3cf0*/  ULOP3.LUT UR13, UR13, 0x3fff, URZ, 0xc0, !UPT ;  /* 0x00003fff0d0d7892 */ /* 0x000fe4000f8ec0ff */
[----:B------:R-:W-:Y:S02]  /*3d00*/  USHF.R.S32.HI UR6, URZ, 0x6, UR6 ;  /* 0x00000006ff067899 */ /* 0x000fe40008011406 */
[----:B------:R-:W-:Y:S02]  /*3d10*/  ULOP3.LUT UR14, UR14, 0x3fff, URZ, 0xc0, !UPT ;  /* 0x00003fff0e0e7892 */ /* 0x000fe4000f8ec0ff */
[----:B------:R-:W-:Y:S01]  /*3d20*/  UISETP.LT.AND UP0, UPT, UR6, 0x1, UPT ;  /* 0x000000010600788c */ /* 0x000fe2000bf01270 */
[----:B------:R-:W-:Y:S01]  /*3d30*/  UMOV UR28, 0x0 ;  /* 0x00000000001c7882 */ /* 0x000fe20000000000 */
[----:B------:R-:W-:Y:S01]  /*3d40*/  UMOV UR29, 0x8100010 ;  /* 0x08100010001d7882 */ /* 0x000fe20000000000 */
[----:B------:R-:W-:-:S02]  /*3d50*/  ULOP3.LUT UR13, UR13, 0x10000, URZ, 0xfc, !UPT ;  /* 0x000100000d0d7892 */ /* 0x000fc4000f8efcff */
[----:B------:R-:W-:Y:S02]  /*3d60*/  ULOP3.LUT UR14, UR14, 0x10000, URZ, 0xfc, !UPT ;  /* 0x000100000e0e7892 */ /* 0x000fe4000f8efcff */
[----:B------:R-:W-:Y:S01]  /*3d70*/  USEL UR20, UR6, 0x1, !UP0 ;  /* 0x0000000106147887 */ /* 0x000fe2000c000000 */
[----:B------:R-:W-:Y:S01]  /*3d80*/  UMOV UR26, 0x0 ;  /* 0x00000000001a7882 */ /* 0x000fe20000000000 */
[----:B------:R-:W-:Y:S01]  /*3d90*/  UMOV UR27, 0x8100010 ;  /* 0x08100010001b7882 */ /* 0x000fe20000000000 */
[----:B------:R-:W-:Y:S01]  /*3da0*/  UMOV UR24, 0x0 ;  /* 0x0000000000187882 */ /* 0x000fe20000000000 */
[----:B------:R-:W-:Y:S01]  /*3db0*/  UMOV UR25, 0x8100010 ;  /* 0x0810001000197882 */ /* 0x000fe20000000000 */
[----:B------:R-:W-:Y:S01]  /*3dc0*/  UMOV UR22, 0x0 ;  /* 0x0000000000167882 */ /* 0x000fe20000000000 */
[----:B------:R-:W-:Y:S01]  /*3dd0*/  UMOV UR23, 0x8100010 ;  /* 0x0810001000177882 */ /* 0x000fe20000000000 */
[----:B-1----:R-:W-:Y:S02]  /*3de0*/  R2UR UR21, R2 ;  /* 0x00000000021572ca */ /* 0x002fe400000e0000 */
[----:B------:R-:W-:-:S13]  /*3df0*/  CS2R R2, SRZ ;  /* 0x0000000000027805 */ /* 0x000fda000001ff00 */
.L_x_88:
[C---:B------:R-:W-:Y:S02]  /*3e00*/  LEA R0, R8.reuse, UR7, 0x3 ;  /* 0x0000000708007c11 */ /* 0x040fe4000f8e18ff */
[----:B------:R-:W-:Y:S02]  /*3e10*/  SHF.L.U32 R4, R3, 0x1f, RZ ;  /* 0x0000001f03047819 */ /* 0x000fe400000006ff */
[----:B------:R-:W-:Y:S02]  /*3e20*/  LEA R5, R8, UR7, 0x4 ;  /* 0x0000000708057c11 */ /* 0x000fe4000f8e20ff */
[----:B------:R-:W1:Y:S02]  /*3e30*/  SYNCS.PHASECHK.TRANS64.TRYWAIT P0, [R0+URZ+0x150], R4 ;  /* 0x00015004000075a7 */ /* 0x000e6400080011ff */
[----:B-1-34-:R-:W-:Y:S05]  /*3e40*/  @!P0 BRA `(.L_x_81) ;  /* 0x0000005c004c8947 */ /* 0x01afea0003800000 */
.L_x_237:
[----:B-1----:R-:W1:Y:S01]  /*3e50*/  LDS.128 R4, [R5+0x1e0] ;  /* 0x0001e00005047984 */ /* 0x002e620000000c00 */
[----:B------:R-:W-:Y:S02]  /*3e60*/  VIADD R0, R0, 0x160 ;  /* 0x0000016000007836 */ /* 0x000fe40000000000 */
[----:B------:R-:W-:Y:S01]  /*3e70*/  VIADD R8, R8, 0x1 ;  /* 0x0000000108087836 */ /* 0x000fe20000000000 */
[----:B------:R-:W-:Y:S01]  /*3e80*/  @!PT LDS RZ, [RZ] ;  /* 0x00000000fffff984 */ /* 0x000fe20000000800 */
[----:B------:R-:W-:Y:S01]  /*3e90*/  @!PT LDS RZ, [RZ] ;  /* 0x00000000fffff984 */ /* 0x000fe20000000800 */
[----:B------:R-:W-:Y:S01]  /*3ea0*/  @!PT LDS RZ, [RZ] ;  /* 0x00000000fffff984 */ /* 0x000fe20000000800 */
[----:B------:R-:W-:Y:S01]  /*3eb0*/  @!PT LDS RZ, [RZ] ;  /* 0x00000000fffff984 */ /* 0x000fe20000000800 */
[----:B------:R2:W-:Y:S06]  /*3ec0*/  MEMBAR.ALL.CTA ;  /* 0x0000000000007992 */ /* 0x0005ec0000008000 */
[----:B--2---:R-:W2:Y:S01]  /*3ed0*/  FENCE.VIEW.ASYNC.S ;  /* 0x00000000000073c6 */ /* 0x004ea20000000000 */
[----:B------:R-:W-:-:S04]  /*3ee0*/  PRMT R0, RZ, 0x654, R0 ;  /* 0x00000654ff007816 */ /* 0x000fc80000000000 */
[----:B--2---:R2:W-:Y:S01]  /*3ef0*/  SYNCS.ARRIVE.TRANS64.RED.A1T0 RZ, [R0+URZ], RZ ;  /* 0x000000ff00ff79a7 */ /* 0x0045e200081004ff */
[----:B-1----:R-:W-:Y:S01]  /*3f00*/  LOP3.LUT P1, RZ, R6, 0x1, RZ, 0xc0, !PT ;  /* 0x0000000106ff7812 */ /* 0x002fe2000782c0ff */
[----:B--2---:R-:W-:-:S12]  /*3f10*/  BRA.U UP2, `(.L_x_82) ;  /* 0x0000000502087547 */ /* 0x004fd8000b800000 */
[----:B------:R-:W1:Y:S01]  /*3f20*/  LDCU UR8, c[0x0][0x38c] ;  /* 0x00007180ff0877ac */ /* 0x000e620008000800 */
[----:B------:R-:W-:Y:S02]  /*3f30*/  PLOP3.LUT P2, PT, PT, PT, PT, 0x80, 0x8 ;  /* 0x000000000008781c */ /* 0x000fe40003f4f070 */
[----:B------:R-:W-:Y:S01]  /*3f40*/  SHF.L.U32 R4, R9, 0x1f, RZ ;  /* 0x0000001f09047819 */ /* 0x000fe200000006ff */
[----:B------:R-:W-:Y:S02]  /*3f50*/  ULEA UR9, UR19, UR7, 0x3 ;  /* 0x0000000713097291 */ /* 0x000fe4000f8e18ff */
[----:B------:R-:W-:Y:S02]  /*3f60*/  ULEA UR10, UR19, UR21, 0x5 ;  /* 0x00000015130a7291 */ /* 0x000fe4000f8e28ff */
[----:B-1----:R-:W-:-:S06]  /*3f70*/  UISETP.GE.AND UP0, UPT, UR8, 0x1, UPT ;  /* 0x000000010800788c */ /* 0x002fcc000bf06270 */
[----:B------:R-:W-:-:S05]  /*3f80*/  PLOP3.LUT P0, PT, PT, PT, UP0, 0x80, 0x8 ;  /* 0x000000000008781c */ /* 0x000fca0003f0f008 */
[----:B------:R-:W-:-:S08]  /*3f90*/  @UP0 ULEA UR8, UR18, UR7, 0x3 ;  /* 0x0000000712080291 */ /* 0x000fd0000f8e18ff */
[----:B------:R-:W-:-:S04]  /*3fa0*/  @P0 SHF.L.U32 R0, R2, 0x1f, RZ ;  /* 0x0000001f02000819 */ /* 0x000fc800000006ff */
[----:B------:R1:W2:Y:S01]  /*3fb0*/  @P0 SYNCS.PHASECHK.TRANS64.TRYWAIT P2, [UR8], R0 ;  /* 0x00000000ff0005a7 */ /* 0x0002a20008041108 */
[----:B------:R-:W3:Y:S02]  /*3fc0*/  SYNCS.PHASECHK.TRANS64.TRYWAIT P0, [UR9+0x190], R4 ;  /* 0x00019004ff0075a7 */ /* 0x000ee40008001109 */
[----:B-123--:R-:W-:Y:S05]  /*3fd0*/  @!P0 BRA `(.L_x_83) ;  /* 0x0000005800fc8947 */ /* 0x00efea0003800000 */
.L_x_239:
[----:B------:R-:W-:Y:S01]  /*3fe0*/  UMOV UR16, UR17 ;  /* 0x0000001100107c82 */ /* 0x000fe20008000000 */
[----:B------:R-:W-:Y:S05]  /*3ff0*/  BRA.U !UP0, `(.L_x_84) ;  /* 0x0000000108c07547 */ /* 0x000fea000b800000 */
[----:B------:R-:W-:Y:S02]  /*4000*/  UIADD3 UR16, UPT, UPT, UR20, UR17, URZ ;  /* 0x0000001114107290 */ /* 0x000fe4000fffe0ff */
[----:B------:R-:W-:Y:S01]  /*4010*/  UPLOP3.LUT UP3, UPT, UPT, UPT, UPT, 0x40, 0x4 ;  /* 0x000000000004789c */ /* 0x000fe20003f6e870 */
[----:B------:R-:W-:Y:S01]  /*4020*/  UMOV UR15, UR6 ;  /* 0x00000006000f7c82 */ /* 0x000fe20008000000 */
[----:B------:R-:W-:-:S09]  /*4030*/  UMOV UR46, UR18 ;  /* 0x00000012002e7c82 */ /* 0x000fd20008000000 */
.L_x_87:
[----:B--2---:R-:W-:Y:S01]  /*4040*/  ULEA UR8, UR46, UR7, 0x3 ;  /* 0x000000072e087291 */ /* 0x004fe2000f8e18ff */
[----:B---3--:R-:W-:Y:S11]  /*4050*/  @P2 BRA `(.L_x_85) ;  /* 0x00000000000c2947 */ /* 0x008ff60003800000 */
[----:B-1----:R-:W-:Y:S04]  /*4060*/  SHF.L.U32 R4, R2, 0x1f, RZ ;  /* 0x0000001f02047819 */ /* 0x002fe800000006ff */
[----:B------:R-:W1:Y:S02]  /*4070*/  SYNCS.PHASECHK.TRANS64.TRYWAIT P0, [UR8], R4 ;  /* 0x00000004ff0075a7 */ /* 0x000e640008001108 */
[----:B-1----:R-:W-:Y:S05]  /*4080*/  @!P0 BRA `(.L_x_86) ;  /* 0x0000005800e88947 */ /* 0x002fea0003800000 */
.L_x_85:
[----:B------:R-:W-:Y:S01]  /*4090*/  UISETP.NE.AND UP0, UPT, UR15, 0x1, UPT ;  /* 0x000000010f00788c */ /* 0x000fe2000bf05270 */
[----:B------:R-:W-:Y:S01]  /*40a0*/  PLOP3.LUT P2, PT, PT, PT, PT, 0x80, 0x8 ;  /* 0x000000000008781c */ /* 0x000fe20003f4f070 */
[----:B------:R-:W-:Y:S02]  /*40b0*/  UIADD3 UR18, UPT, UPT, UR46, 0x1, URZ ;  /* 0x000000012e127890 */ /* 0x000fe4000fffe0ff */
[----:B------:R-:W-:Y:S02]  /*40c0*/  ULEA UR32, UR46, UR14, 0x8 ;  /* 0x0000000e2e207291 */ /* 0x000fe4000f8e40ff */
[----:B------:R-:W-:Y:S01]  /*40d0*/  UISETP.NE.AND UP1, UPT, UR18, 0x11, UPT ;  /* 0x000000111200788c */ /* 0x000fe2000bf25270 */
[----:B------:R-:W-:Y:S01]  /*40e0*/  PLOP3.LUT P0, PT, PT, PT, UP0, 0x80, 0x8 ;  /* 0x000000000008781c */ /* 0x000fe20003f0f008 */
[----:B------:R-:W-:Y:S02]  /*40f0*/  UIADD3 UR44, UPT, UPT, UR32, 0x2, URZ ;  /* 0x00000002202c7890 */ /* 0x000fe4000fffe0ff */
[----:B------:R-:W-:Y:S02]  /*4100*/  USEL UR31, URZ, 0x1, UP1 ;  /* 0x00000001ff1f7887 */ /* 0x000fe40008800000 */
[----:B------:R-:W-:Y:S02]  /*4110*/  USEL UR18, UR18, URZ, UP1 ;  /* 0x000000ff12127287 */ /* 0x000fe40008800000 */
[----:B------:R-:W-:Y:S02]  /*4120*/  UIADD3 UR40, UPT, UPT, UR32, 0x4, URZ ;  /* 0x0000000420287890 */ /* 0x000fe4000fffe0ff */
[----:B------:R-:W-:Y:S01]  /*4130*/  @UP0 ULEA UR30, UR18, UR7, 0x3 ;  /* 0x00000007121e0291 */ /* 0x000fe2000f8e18ff */
[----:B------:R-:W-:Y:S01]  /*4140*/  LOP3.LUT R2, R2, UR31, RZ, 0x3c, !PT ;  /* 0x0000001f02027c12 */ /* 0x000fe2000f8e3cff */
[----:B------:R-:W-:Y:S02]  /*4150*/  UIADD3 UR36, UPT, UPT, UR32, 0x6, URZ ;  /* 0x0000000620247890 */ /* 0x000fe4000fffe0ff */
[----:B------:R-:W-:Y:S01]  /*4160*/  UIADD3 UR8, UPT, UPT, UR8, 0x88, URZ ;  /* 0x0000008808087890 */ /* 0x000fe2000fffe0ff */
[----:B-1----:R-:W-:Y:S01]  /*4170*/  @P0 SHF.L.U32 R0, R2, 0x1f, RZ ;  /* 0x0000001f02000819 */ /* 0x002fe200000006ff */
[----:B------:R-:W-:Y:S02]  /*4180*/  UIADD3 UR17, UPT, UPT, UR17, 0x1, URZ ;  /* 0x0000000111117890 */ /* 0x000fe4000fffe0ff */
[----:B------:R-:W-:Y:S01]  /*4190*/  UIADD3 UR15, UPT, UPT, UR15, -0x1, URZ ;  /* 0xffffffff0f0f7890 */ /* 0x000fe2000fffe0ff */
[----:B------:R2:W3:Y:S01]  /*41a0*/  @P0 SYNCS.PHASECHK.TRANS64.TRYWAIT P2, [UR30], R0 ;  /* 0x00000000ff0005a7 */ /* 0x0004e2000804111e */
[----:B------:R-:W-:Y:S02]  /*41b0*/  ULEA UR30, UR46, UR13, 0x9 ;  /* 0x0000000d2e1e7291 */ /* 0x000fe4000f8e48ff */
[----:B------:R-:W-:Y:S02]  /*41c0*/  UISETP.NE.AND UP0, UPT, UR17, UR16, UPT ;  /* 0x000000101100728c */ /* 0x000fe4000bf05270 */
[----:B------:R-:W-:Y:S02]  /*41d0*/  UIADD3 UR42, UPT, UPT, UR30, 0x2, URZ ;  /* 0x000000021e2a7890 */ /* 0x000fe4000fffe0ff */
[----:B------:R-:W-:Y:S02]  /*41e0*/  UIADD3 UR38, UPT, UPT, UR30, 0x4, URZ ;  /* 0x000000041e267890 */ /* 0x000fe4000fffe0ff */
[----:B------:R-:W-:Y:S01]  /*41f0*/  UIADD3 UR34, UPT, UPT, UR30, 0x6, URZ ;  /* 0x000000061e227890 */ /* 0x000fe2000fffe0ff */
[----:B------:R-:W-:Y:S01]  /*4200*/  UMOV UR33, 0x40004040 ;  /* 0x4000404000217882 */ /* 0x000fe20000000000 */
[----:B------:R-:W-:Y:S01]  /*4210*/  UMOV UR31, 0x40004040 ;  /* 0x40004040001f7882 */ /* 0x000fe20000000000 */
[----:B------:R-:W-:Y:S01]  /*4220*/  UMOV UR45, 0x40004040 ;  /* 0x40004040002d7882 */ /* 0x000fe20000000000 */
[----:B------:R2:W-:Y:S01]  /*4230*/  UTCHMMA.2CTA gdesc[UR30], gdesc[UR32], tmem[UR10], tmem[UR28], idesc[UR29], UP3 ;  /* 0x00ff1c201e0075ea */ /* 0x0005e20009a0000a */
[----:B------:R-:W-:Y:S01]  /*4240*/  UPLOP3.LUT UP3, UPT, UPT, UPT, UPT, 0x80, 0x8 ;  /* 0x000000000008789c */ /* 0x000fe20003f6f070 */
[----:B------:R-:W-:Y:S01]  /*4250*/  UMOV UR43, 0x40004040 ;  /* 0x40004040002b7882 */ /* 0x000fe20000000000 */
[----:B------:R-:W-:Y:S01]  /*4260*/  UMOV UR41, 0x40004040 ;  /* 0x4000404000297882 */ /* 0x000fe20000000000 */
[----:B------:R2:W-:Y:S01]  /*4270*/  UTCHMMA.2CTA gdesc[UR42], gdesc[UR44], tmem[UR10], tmem[UR26], idesc[UR27], UPT ;  /* 0x00ff1a2c2a0075ea */ /* 0x0005e2000ba0000a */
[----:B------:R-:W-:Y:S01]  /*4280*/  UMOV UR39, 0x40004040 ;  /* 0x4000404000277882 */ /* 0x000fe20000000000 */
[----:B------:R-:W-:Y:S01]  /*4290*/  UMOV UR37, 0x40004040 ;  /* 0x4000404000257882 */ /* 0x000fe20000000000 */
[----:B------:R-:W-:Y:S01]  /*42a0*/  UMOV UR35, 0x40004040 ;  /* 0x4000404000237882 */ /* 0x000fe20000000000 */
[----:B------:R2:W-:Y:S01]  /*42b0*/  UTCHMMA.2CTA gdesc[UR38], gdesc[UR40], tmem[UR10], tmem[UR24], idesc[UR25], UPT ;  /* 0x00ff1828260075ea */ /* 0x0005e2000ba0000a */
[----:B------:R2:W-:Y:S01]  /*42c0*/  UTCHMMA.2CTA gdesc[UR34], gdesc[UR36], tmem[UR10], tmem[UR22], idesc[UR23], UPT ;  /* 0x00ff1624220075ea */ /* 0x0005e2000ba0000a */
[----:B------:R2:W-:Y:S01]  /*42d0*/  UTCBAR.2CTA.MULTICAST [UR8], URZ, UR12 ;  /* 0x000000ff080073e9 */ /* 0x0005e2000820080c */
[----:B------:R-:W-:Y:S01]  /*42e0*/  UMOV UR46, UR18 ;  /* 0x00000012002e7c82 */ /* 0x000fe20008000000 */
[----:B------:R-:W-:Y:S05]  /*42f0*/  BRA.U UP0, `(.L_x_87) ;  /* 0xfffffffd00507547 */ /* 0x000fea000b83ffff */
.L_x_84:
[----:B------:R-:W-:Y:S01]  /*4300*/  UIADD3 UR9, UPT, UPT, UR9, 0x170, URZ ;  /* 0x0000017009097890 */ /* 0x000fe2000fffe0ff */
[----:B------:R-:W-:-:S08]  /*4310*/  UMOV UR17, UR16 ;  /* 0x0000001000117c82 */ /* 0x000fd00008000000 */
[----:B------:R4:W-:Y:S01]  /*4320*/  UTCBAR.2CTA.MULTICAST [UR9], URZ, UR11 ;  /* 0x000000ff090073e9 */ /* 0x0009e2000820080b */
[----:B------:R-:W-:Y:S02]  /*4330*/  NOP ;  /* 0x0000000000007918 */ /* 0x000fe40000000000 */
.L_x_82:
[----:B------:R-:W-:Y:S01]  /*4340*/  UIADD3 UR19, UPT, UPT, UR19, 0x1, URZ ;  /* 0x0000000113137890 */ /* 0x000fe2000fffe0ff */
[----:B------:R-:W-:-:S03]  /*4350*/  ISETP.NE.AND P0, PT, R8, 0x2, PT ;  /* 0x000000020800780c */ /* 0x000fc60003f05270 */
[----:B------:R-:W-:Y:S01]  /*4360*/  UISETP.NE.AND UP0, UPT, UR19, 0x4, UPT ;  /* 0x000000041300788c */ /* 0x000fe2000bf05270 */
[----:B-12---:R-:W-:Y:S02]  /*4370*/  SEL R0, RZ, 0x1, P0 ;  /* 0x00000001ff007807 */ /* 0x006fe40000000000 */
[----:B------:R-:W-:Y:S01]  /*4380*/  SEL R8, R8, RZ, P0 ;  /* 0x000000ff08087207 */ /* 0x000fe20000000000 */
[----:B------:R-:W-:Y:S01]  /*4390*/  USEL UR8, URZ, 0x1, UP0 ;  /* 0x00000001ff087887 */ /* 0x000fe20008000000 */
[----:B------:R-:W-:Y:S01]  /*43a0*/  LOP3.LUT R3, R3, R0, RZ, 0x3c, !PT ;  /* 0x0000000003037212 */ /* 0x000fe200078e3cff */
[----:B------:R-:W-:-:S04]  /*43b0*/  USEL UR19, UR19, URZ, UP0 ;  /* 0x000000ff13137287 */ /* 0x000fc80008000000 */
[----:B------:R-:W-:Y:S01]  /*43c0*/  LOP3.LUT R9, R9, UR8, RZ, 0x3c, !PT ;  /* 0x0000000809097c12 */ /* 0x000fe2000f8e3cff */
[----:B------:R-:W-:Y:S07]  /*43d0*/  @P1 BRA `(.L_x_88) ;  /* 0xfffffff800881947 */ /* 0x000fee000383ffff */
[----:B------:R-:W1:Y:S01]  /*43e0*/  S2UR UR6, SR_CgaCtaId ;  /* 0x00000000000679c3 */ /* 0x000e620000008800 */
[----:B------:R-:W-:Y:S01]  /*43f0*/  ELECT P0, URZ, PT ;  /* 0x0000000000ff782f */ /* 0x000fe20003800000 */
[----:B------:R-:W-:Y:S01]  /*4400*/  HFMA2 R0, -RZ, RZ, 0, 5.9604644775390625e-08 ;  /* 0x00000001ff007431 */ /* 0x000fe200000001ff */
[----:B------:R-:W-:-:S05]  /*4410*/  UMOV UR8, 0x40 ;  /* 0x0000004000087882 */ /* 0x000fca0000000000 */
[----:B------:R-:W-:Y:S01]  /*4420*/  UVIRTCOUNT.DEALLOC.SMPOOL 0x80 ;  /* 0x000000800000784c */ /* 0x000fe20000000000 */
[----:B------:R-:W-:Y:S02]  /*4430*/  UISETP.NE.AND UP0, UPT, UR5, URZ, UPT ;  /* 0x000000ff0500728c */ /* 0x000fe4000bf05270 */
[----:B-1----:R-:W-:-:S09]  /*4440*/  ULEA UR6, UR6, UR8, 0x18 ;  /* 0x0000000806067291 */ /* 0x002fd2000f8ec0ff */
[----:B------:R1:W-:Y:S01]  /*4450*/  @P0 STS.U8 [UR6+0x1c], R0 ;  /* 0x00001c00ff000988 */ /* 0x0003e20008000006 */
[----:B------:R-:W-:Y:S05]  /*4460*/  BRA.U UP0, `(.L_x_89) ;  /* 0x0000000100a07547 */ /* 0x000fea000b800000 */
[----:B------:R-:W-:Y:S01]  /*4470*/  UIADD3 UR5, UPT, UPT, UR7, 0x190, URZ ;  /* 0x0000019007057890 */ /* 0x000fe2000fffe0ff */
[----:B------:R-:W-:-:S03]  /*4480*/  SHF.L.U32 R2, R9, 0x1f, RZ ;  /* 0x0000001f09027819 */ /* 0x000fc600000006ff */
[----:B------:R-:W-:-:S09]  /*4490*/  ULEA UR8, UR19, UR5, 0x3 ;  /* 0x0000000513087291 */ /* 0x000fd2000f8e18ff */
[----:B------:R-:W2:Y:S02]  /*44a0*/  SYNCS.PHASECHK.TRANS64.TRYWAIT P0, [UR8], R2 ;  /* 0x00000002ff0075a7 */ /* 0x000ea40008001108 */
[----:B--2---:R-:W-:Y:S05]  /*44b0*/  @!P0 BRA `(.L_x_90) ;  /* 0x0000005400f48947 */ /* 0x004fea0003800000 */
.L_x_242:
[----:B----4-:R-:W-:-:S04]  /*44c0*/  UIADD3 UR9, UPT, UPT, UR19, 0x1, URZ ;  /* 0x0000000113097890 */ /* 0x010fc8000fffe0ff */
        /* <DEDUP_REMOVED lines=8> */
.L_x_244:
        /* <DEDUP_REMOVED lines=9> */
.L_x_246:
[----:B------:R-:W-:-:S04]  /*45e0*/  UIADD3 UR9, UPT, UPT, UR9, 0x1, URZ ;  /* 0x0000000109097890 */ /* 0x000fc8000fffe0ff */
[----:B------:R-:W-:-:S04]  /*45f0*/  UISETP.NE.AND UP1, UPT, UR9, 0x4, UPT ;  /* 0x000000040900788c */ /* 0x000fc8000bf25270 */
[----:B------:R-:W-:Y:S02]  /*4600*/  USEL UR8, URZ, 0x1, UP1 ;  /* 0x00000001ff087887 */ /* 0x000fe40008800000 */
[----:B------:R-:W-:-:S04]  /*4610*/  USEL UR9, UR9, URZ, UP1 ;  /* 0x000000ff09097287 */ /* 0x000fc80008800000 */
[----:B------:R-:W-:Y:S01]  /*4620*/  ULEA UR9, UR9, UR5, 0x3 ;  /* 0x0000000509097291 */ /* 0x000fe2000f8e18ff */
[----:B------:R-:W-:-:S04]  /*4630*/  LOP3.LUT R2, R2, UR8, RZ, 0x3c, !PT ;  /* 0x0000000802027c12 */ /* 0x000fc8000f8e3cff */
[----:B------:R-:W-:Y:S01]  /*4640*/  SHF.L.U32 R2, R2, 0x1f, RZ ;  /* 0x0000001f02027819 */ /* 0x000fe200000006ff */
[----:B-1----:R-:W-:-:S04]  /*4650*/  IMAD.U32 R0, RZ, RZ, UR9 ;  /* 0x00000009ff007e24 */ /* 0x002fc8000f8e00ff */
[----:B------:R1:W2:Y:S03]  /*4660*/  SYNCS.PHASECHK.TRANS64.TRYWAIT P0, [R0+URZ], R2 ;  /* 0x00000002000075a7 */ /* 0x0002a600080011ff */
[----:B--2---:R-:W-:Y:S05]  /*4670*/  @!P0 NANOSLEEP.SYNCS 0x989680 ;  /* 0x009896800000895d */ /* 0x004fea0003900000 */
[----:B------:R-:W2:Y:S02]  /*4680*/  @!P0 SYNCS.PHASECHK.TRANS64 P0, [R0+URZ], R2 ;  /* 0x00000002000085a7 */ /* 0x000ea400080010ff */
[----:B--2---:R-:W-:Y:S05]  /*4690*/  @P0 BRA `(.L_x_93) ;  /* 0x0000000000200947 */ /* 0x004fea0003800000 */
.L_x_94:
[----:B--2---:R2:W4:Y:S02]  /*46a0*/  SYNCS.PHASECHK.TRANS64.TRYWAIT P0, [R0+URZ], R2 ;  /* 0x00000002000075a7 */ /* 0x00452400080011ff */
[----:B----4-:R-:W-:Y:S05]  /*46b0*/  @!P0 NANOSLEEP.SYNCS 0x989680 ;  /* 0x009896800000895d */ /* 0x010fea0003900000 */
[----:B------:R-:W4:Y:S02]  /*46c0*/  @!P0 SYNCS.PHASECHK.TRANS64 P0, [R0+URZ], R2 ;  /* 0x00000002000085a7 */ /* 0x000f2400080010ff */
[----:B----4-:R-:W-:Y:S05]  /*46d0*/  @!P0 BRA `(.L_x_94) ;  /* 0xfffffffc00f08947 */ /* 0x010fea000383ffff */
[----:B------:R-:W-:Y:S05]  /*46e0*/  BRA `(.L_x_93) ;  /* 0x00000000000c7947 */ /* 0x000fea0003800000 */
.L_x_89:
[----:B------:R-:W-:-:S04]  /*46f0*/  UIADD3 UR5, UPT, UPT, UR7, 0x1d0, URZ ;  /* 0x000001d007057890 */ /* 0x000fc8000fffe0ff */
[----:B------:R-:W-:-:S09]  /*4700*/  UPRMT UR5, UR4, 0x654, UR5 ;  /* 0x0000065404057896 */ /* 0x000fd20008000005 */
[----:B------:R-:W-:Y:S03]  /*4710*/  SYNCS.ARRIVE.TRANS64.RED.A1T0 RZ, [UR5], RZ ;  /* 0x000000ffffff79a7 */ /* 0x000fe60008100405 */
.L_x_93:
[----:B-12---:R-:W-:Y:S01]  /*4720*/  SHF.L.U32 R2, RZ, 0x1f, RZ ;  /* 0x0000001fff027819 */ /* 0x006fe200000006ff */
[----:B------:R-:W-:Y:S01]  /*4730*/  UIADD3 UR5, UPT, UPT, UR7, 0x1d0, URZ ;  /* 0x000001d007057890 */ /* 0x000fe2000fffe0ff */
[----:B------:R-:W-:Y:S02]  /*4740*/  PLOP3.LUT P0, PT, PT, PT, UP0, 0x80, 0x8 ;  /* 0x000000000008781c */ /* 0x000fe40003f0f008 */
[----:B------:R-:W1:Y:S02]  /*4750*/  SYNCS.PHASECHK.TRANS64.TRYWAIT P1, [UR7+0x1d0], R2 ;  /* 0x0001d002ff0075a7 */ /* 0x000e640008021107 */
[----:B-1----:R-:W-:Y:S09]  /*4760*/  @!P1 BRA `(.L_x_95) ;  /* 0x0000005400909947 */ /* 0x002ff20003800000 */
.L_x_248:
[----:B------:R-:W-:Y:S01]  /*4770*/  @!UP0 UPRMT UR5, UR4, 0x654, UR5 ;  /* 0x0000065404058896 */ /* 0x000fe20008000005 */
[----:B------:R-:W-:Y:S02]  /*4780*/  UMOV UR8, 0xffff ;  /* 0x0000ffff00087882 */ /* 0x000fe40000000000 */
[----:B------:R-:W-:-:S06]  /*4790*/  UMOV UR4, 0x1 ;  /* 0x0000000100047882 */ /* 0x000fcc0000000000 */
[----:B------:R-:W-:Y:S01]  /*47a0*/  @!P0 SYNCS.ARRIVE.TRANS64.RED.A1T0 RZ, [UR5], RZ ;  /* 0x000000ffffff89a7 */ /* 0x000fe20008100405 */
[----:B------:R-:W-:Y:S01]  /*47b0*/  NOP ;  /* 0x0000000000007918 */ /* 0x000fe20000000000 */
[----:B-1----:R-:W1:Y:S01]  /*47c0*/  LDS R0, [UR6+0x14] ;  /* 0x00001406ff007984 */ /* 0x002e620008000800 */
[----:B------:R-:W-:-:S04]  /*47d0*/  ULOP3.LUT UR5, UR21, 0xffff, URZ, 0xc0, !UPT ;  /* 0x0000ffff15057892 */ /* 0x000fc8000f8ec0ff */
[----:B------:R-:W-:-:S04]  /*47e0*/  USHF.R.U32.HI UR5, URZ, 0x5, UR5 ;  /* 0x00000005ff057899 */ /* 0x000fc80008011605 */
[----:B------:R-:W-:Y:S02]  /*47f0*/  USHF.L.U32 UR8, UR8, UR5, URZ ;  /* 0x0000000508087299 */ /* 0x000fe400080006ff */
[----:B------:R-:W-:-:S04]  /*4800*/  USHF.L.U32 UR4, UR4, UR5, URZ ;  /* 0x0000000504047299 */ /* 0x000fc800080006ff */
[----:B-1----:R-:W-:-:S04]  /*4810*/  LOP3.LUT R0, R0, UR8, RZ, 0xc0, !PT ;  /* 0x0000000800007c12 */ /* 0x002fc8000f8ec0ff */
[----:B------:R-:W-:-:S13]  /*4820*/  ISETP.NE.AND P0, PT, R0, UR8, PT ;  /* 0x0000000800007c0c */ /* 0x000fda000bf05270 */
[----:B------:R-:W-:Y:S05]  /*4830*/  @P0 BRA `(.L_x_96) ;  /* 0x0000000000580947 */ /* 0x000fea0003800000 */
[----:B------:R-:W1:Y:S02]  /*4840*/  LDS R0, [UR6+0x18] ;  /* 0x00001806ff007984 */ /* 0x000e640008000800 */
[----:B-1----:R-:W-:-:S04]  /*4850*/  LOP3.LUT R0, R0, UR4, RZ, 0xc0, !PT ;  /* 0x0000000400007c12 */ /* 0x002fc8000f8ec0ff */
[----:B------:R-:W-:-:S13]  /*4860*/  ISETP.NE.AND P0, PT, R0, UR4, PT ;  /* 0x0000000400007c0c */ /* 0x000fda000bf05270 */
[----:B------:R-:W-:Y:S05]  /*4870*/  @P0 BRA `(.L_x_97) ;  /* 0x00000000003c0947 */ /* 0x000fea0003800000 */
[----:B------:R-:W1:Y:S01]  /*4880*/  S2R R2, SR_LANEID ;  /* 0x0000000000027919 */ /* 0x000e620000000000 */
[----:B------:R-:W-:Y:S01]  /*4890*/  ULOP3.LUT UR8, URZ, UR8, URZ, 0x33, !UPT ;  /* 0x00000008ff087292 */ /* 0x000fe2000f8e33ff */
[----:B------:R-:W-:Y:S02]  /*48a0*/  VOTEU.ANY UR7, UPT, PT ;  /* 0x0000000000077886 */ /* 0x000fe400038e0100 */
[----:B------:R-:W-:-:S03]  /*48b0*/  UFLO.U32 UR7, UR7 ;  /* 0x00000007000772bd */ /* 0x000fc600080e0000 */
[----:B------:R-:W-:-:S04]  /*48c0*/  IMAD.U32 R0, RZ, RZ, UR8 ;  /* 0x00000008ff007e24 */ /* 0x000fc8000f8e00ff */
[----:B------:R2:W3:Y:S02]  /*48d0*/  REDUX UR5, R0 ;  /* 0x00000000000573c4 */ /* 0x0004e40000000000 */
[----:B------:R1:W-:Y:S02]  /*48e0*/  UTCATOMSWS.AND URZ, UR8 ;  /* 0x0000000800ff79e3 */ /* 0x0003e40008000000 */
[----:B-1----:R-:W-:Y:S02]  /*48f0*/  ISETP.EQ.U32.AND P0, PT, R2, UR7, PT ;  /* 0x0000000702007c0c */ /* 0x002fe4000bf02070 */
[----:B--2---:R-:W-:Y:S02]  /*4900*/  LOP3.LUT R0, RZ, UR4, RZ, 0x33, !PT ;  /* 0x00000004ff007c12 */ /* 0x004fe4000f8e33ff */
[----:B---3--:R-:W-:Y:S02]  /*4910*/  MOV R2, UR5 ;  /* 0x0000000500027c02 */ /* 0x008fe40008000f00 */
[----:B------:R-:W1:Y:S07]  /*4920*/  REDUX UR4, R0 ;  /* 0x00000000000473c4 */ /* 0x000e6e0000000000 */
[----:B------:R2:W-:Y:S01]  /*4930*/  @P0 ATOMS.AND RZ, [UR6+0x14], R2 ;  /* 0x00001402ffff098c */ /* 0x0005e2000a800006 */
[----:B-1----:R-:W-:-:S05]  /*4940*/  IMAD.U32 R0, RZ, RZ, UR4 ;  /* 0x00000004ff007e24 */ /* 0x002fca000f8e00ff */
[----:B------:R2:W-:Y:S01]  /*4950*/  @P0 ATOMS.AND RZ, [UR6+0x18], R0 ;  /* 0x00001800ffff098c */ /* 0x0005e2000a800006 */
[----:B------:R-:W-:Y:S05]  /*4960*/  BRA `(.L_x_98) ;  /* 0x0000000000147947 */ /* 0x000fea0003800000 */
.L_x_97:
[----:B------:R-:W-:Y:S02]  /*4970*/  MOV R2, 0x4990 ;  /* 0x0000499000027802 */ /* 0x000fe40000000f00 */
[----:B---345:R-:W-:Y:S05]  /*4980*/  CALL.REL.NOINC `($__internal_0_$__cuda_sm10x_tcgen05_guardrail_trap_col_being_dealloced_not_returned_by_alloc) ;  /* 0x0000005400e87944 */ /* 0x038fea0003c00000 */
[----:B------:R-:W-:Y:S05]  /*4990*/  BRA `(.L_x_98) ;  /* 0x0000000000087947 */ /* 0x000fea0003800000 */
.L_x_96:
[----:B------:R-:W-:Y:S02]  /*49a0*/  MOV R2, 0x49c0 ;  /* 0x000049c000027802 */ /* 0x000fe40000000f00 */
[----:B---345:R-:W-:Y:S05]  /*49b0*/  CALL.REL.NOINC `($__internal_2_$__cuda_sm10x_tcgen05_guardrail_trap_unallocated_columns_being_dealloced) ;  /* 0x0000005400f47944 */ /* 0x038fea0003c00000 */
.L_x_98:
[----:B------:R-:W-:Y:S01]  /*49c0*/  NOP ;  /* 0x0000000000007918 */ /* 0x000fe20000000000 */
[----:B----4-:R-:W-:Y:S05]  /*49d0*/  EXIT ;  /* 0x000000000000794d */ /* 0x010fea0003800000 */
.L_x_69:
[----:B------:R-:W-:-:S09]  /*49e0*/  UISETP.NE.OR UP5, UPT, UR12, 0x3, UP5 ;  /* 0x000000030c00788c */ /* 0x000fd2000afa5670 */
[----:B------:R-:W-:Y:S05]  /*49f0*/  BRA.U UP5, `(.L_x_99) ;  /* 0x0000000d05e47547 */ /* 0x000fea000b800000 */
[----:B------:R-:W1:Y:S01]  /*4a00*/  LDC R0, c[0x0][0xb30] ;  /* 0x0002cc00ff007b82 */ /* 0x000e620000000800 */
[----:B------:R-:W2:Y:S01]  /*4a10*/  LDCU.64 UR8, c[0x0][0x888] ;  /* 0x00011100ff0877ac */ /* 0x000ea20008000a00 */
[----:B------:R-:W-:Y:S01]  /*4a20*/  IMAD.MOV.U32 R32, RZ, RZ, 0x1 ;  /* 0x00000001ff207424 */ /* 0x000fe200078e00ff */
[----:B------:R-:W-:Y:S01]  /*4a30*/  CS2R R28, SRZ ;  /* 0x00000000001c7805 */ /* 0x000fe2000001ff00 */
[----:B------:R-:W-:Y:S01]  /*4a40*/  IMAD.MOV.U32 R26, RZ, RZ, 0x1000 ;  /* 0x00001000ff1a7424 */ /* 0x000fe200078e00ff */
[----:B------:R-:W3:Y:S03]  /*4a50*/  LDCU.64 UR4, c[0x0][0x890] ;  /* 0x00011200ff0477ac */ /* 0x000ee60008000a00 */
[----:B------:R-:W4:Y:S01]  /*4a60*/  LDC R25, c[0x0][0x370] ;  /* 0x0000dc00ff197b82 */ /* 0x000f220000000800 */
[----:B------:R-:W-:Y:S01]  /*4a70*/  UMOV UR13, 0x400 ;  /* 0x00000400000d7882 */ /* 0x000fe20000000000 */
[----:B------:R-:W-:-:S02]  /*4a80*/  UPLOP3.LUT UP1, UPT, UPT, UPT, UPT, 0x40, 0x4 ;  /* 0x000000000004789c */ /* 0x000fc40003f2e870 */
[----:B------:R-:W-:Y:S01]  /*4a90*/  ULEA UR13, UR6, UR13, 0x18 ;  /* 0x0000000d060d7291 */ /* 0x000fe2000f8ec0ff */
[----:B------:R-:W-:-:S03]  /*4aa0*/  UMOV UR14, URZ ;  /* 0x000000ff000e7c82 */ /* 0x000fc60008000000 */
[----:B------:R-:W4:Y:S01]  /*4ab0*/  LDC R3, c[0x0][0xb0c] ;  /* 0x0002c300ff037b82 */ /* 0x000f220000000800 */
[----:B--2---:R-:W-:Y:S02]  /*4ac0*/  UISETP.NE.U32.AND UP4, UPT, UR8, URZ, UPT ;  /* 0x000000ff0800728c */ /* 0x004fe4000bf85070 */
[----:B---3--:R-:W-:-:S05]  /*4ad0*/  UISETP.NE.U32.AND UP6, UPT, UR4, URZ, UPT ;  /* 0x000000ff0400728c */ /* 0x008fca000bfc5070 */
[----:B------:R-:W2:Y:S01]  /*4ae0*/  LDC R20, c[0x0][0xb20] ;  /* 0x0002c800ff147b82 */ /* 0x000ea20000000800 */
[----:B-1----:R-:W-:Y:S01]  /*4af0*/  ISETP.NE.AND P1, PT, R0, 0x1, PT ;  /* 0x000000010000780c */ /* 0x002fe20003f25270 */
[----:B------:R-:W-:Y:S02]  /*4b00*/  UISETP.NE.AND.EX UP4, UPT, UR9, URZ, UPT, UP4 ;  /* 0x000000ff0900728c */ /* 0x000fe4000bf85340 */
[----:B------:R-:W-:-:S04]  /*4b10*/  UISETP.NE.AND.EX UP6, UPT, UR5, URZ, UPT, UP6 ;  /* 0x000000ff0500728c */ /* 0x000fc8000bfc5360 */
[----:B------:R-:W1:Y:S08]  /*4b20*/  LDC.64 R30, c[0x0][0x348] ;  /* 0x0000d200ff1e7b82 */ /* 0x000e700000000a00 */
[----:B------:R-:W3:Y:S08]  /*4b30*/  LDC.64 R14, c[0x0][0xb10] ;  /* 0x0002c400ff0e7b82 */ /* 0x000ef00000000a00 */
[----:B------:R-:W1:Y:S08]  /*4b40*/  LDC.64 R6, c[0x0][0xb18] ;  /* 0x0002c600ff067b82 */ /* 0x000e700000000a00 */
[----:B------:R-:W1:Y:S08]  /*4b50*/  LDC.64 R4, c[0x0][0xb28] ;  /* 0x0002ca00ff047b82 */ /* 0x000e700000000a00 */
[----:B--2-4-:R-:W1:Y:S02]  /*4b60*/  LDC R21, c[0x0][0x374] ;  /* 0x0000dd00ff157b82 */ /* 0x014e640000000800 */
.L_x_108:
[C---:B------:R-:W-:Y:S02]  /*4b70*/  LEA R0, R29.reuse, UR13, 0x3 ;  /* 0x0000000d1d007c11 */ /* 0x040fe4000f8e18ff */
[----:B------:R-:W-:Y:S02]  /*4b80*/  SHF.L.U32 R2, R28, 0x1f, RZ ;  /* 0x0000001f1c027819 */ /* 0x000fe400000006ff */
[----:B------:R-:W-:Y:S02]  /*4b90*/  LEA R16, R29, UR13, 0x4 ;  /* 0x0000000d1d107c11 */ /* 0x000fe4000f8e20ff */
[----:B--2---:R-:W2:Y:S02]  /*4ba0*/  SYNCS.PHASECHK.TRANS64.TRYWAIT P0, [R0+URZ+0x150], R2 ;  /* 0x00015002000075a7 */ /* 0x004ea400080011ff */
[----:B--2---:R-:W-:Y:S05]  /*4bb0*/  @!P0 BRA `(.L_x_100) ;  /* 0x0000005000948947 */ /* 0x004fea0003800000 */
.L_x_249:
[----:B------:R-:W-:Y:S01]  /*4bc0*/  ISETP.GE.AND P0, PT, R22, 0x1, PT ;  /* 0x000000011600780c */ /* 0x000fe20003f06270 */
[----:B------:R-:W4:Y:S01]  /*4bd0*/  LDS.128 R16, [R16+0x1e0] ;  /* 0x0001e00010107984 */ /* 0x000f220000000c00 */
[----:B--2---:R-:W-:Y:S01]  /*4be0*/  VIADD R0, R0, 0x160 ;  /* 0x0000016000007836 */ /* 0x004fe20000000000 */
[----:B------:R-:W-:Y:S01]  /*4bf0*/  @!PT LDS RZ, [RZ] ;  /* 0x00000000fffff984 */ /* 0x000fe20000000800 */
[----:B------:R-:W-:Y:S01]  /*4c00*/  @!PT LDS RZ, [RZ] ;  /* 0x00000000fffff984 */ /* 0x000fe20000000800 */
[----:B------:R-:W-:Y:S01]  /*4c10*/  @!PT LDS RZ, [RZ] ;  /* 0x00000000fffff984 */ /* 0x000fe20000000800 */
[----:B------:R-:W-:Y:S01]  /*4c20*/  @!PT LDS RZ, [RZ] ;  /* 0x00000000fffff984 */ /* 0x000fe20000000800 */
[----:B------:R2:W-:Y:S06]  /*4c30*/  MEMBAR.ALL.CTA ;  /* 0x0000000000007992 */ /* 0x0005ec0000008000 */
[----:B--2---:R-:W2:Y:S01]  /*4c40*/  FENCE.VIEW.ASYNC.S ;  /* 0x00000000000073c6 */ /* 0x004ea20000000000 */
[----:B------:R-:W-:Y:S04]  /*4c50*/  PRMT R0, RZ, 0x654, R0 ;  /* 0x00000654ff007816 */ /* 0x000fe80000000000 */
[----:B--2---:R2:W-:Y:S01]  /*4c60*/  SYNCS.ARRIVE.TRANS64.RED.A1T0 RZ, [R0+URZ], RZ ;  /* 0x000000ff00ff79a7 */ /* 0x0045e200081004ff */
[----:B----4-:R-:W-:Y:S11]  /*4c70*/  LOP3.LUT P3, RZ, R18, 0x1, RZ, 0xc0, !PT ;  /* 0x0000000112ff7812 */ /* 0x010ff6000786c0ff */
[----:B------:R-:W-:Y:S02]  /*4c80*/  @!UPT UIADD3 URZ, UPT, UPT, URZ, URZ, URZ ;  /* 0x000000fffffff290 */ /* 0x000fe4000fffe0ff */
[----:B------:R-:W-:Y:S02]  /*4c90*/  @P3 MOV R11, R16 ;  /* 0x00000010000b3202 */ /* 0x000fe40000000f00 */
[----:B------:R-:W-:Y:S01]  /*4ca0*/  @P3 LOP3.LUT R10, R17, 0xffff, RZ, 0xc0, !PT ;  /* 0x0000ffff110a3812 */ /* 0x000fe200078ec0ff */
[----:B--2---:R-:W-:Y:S06]  /*4cb0*/  @!P0 BRA `(.L_x_101) ;  /* 0x0000000000a48947 */ /* 0x004fec0003800000 */
[-C--:B-1----:R-:W-:Y:S01]  /*4cc0*/  IMAD.HI.U32 R0, R21, R7.reuse, RZ ;  /* 0x0000000715007227 */ /* 0x082fe200078e00ff */
[----:B------:R-:W-:Y:S02]  /*4cd0*/  ISETP.NE.AND P0, PT, R6, 0x1, PT ;  /* 0x000000010600780c */ /* 0x000fe40003f05270 */
[----:B------:R-:W-:Y:S01]  /*4ce0*/  ISETP.NE.AND P2, PT, R22, 0x1, PT ;  /* 0x000000011600780c */ /* 0x000fe20003f45270 */
[----:B---3--:R-:W-:Y:S01]  /*4cf0*/  IMAD.HI.U32 R9, R25, R14, RZ ;  /* 0x0000000e19097227 */ /* 0x008fe200078e00ff */
[----:B------:R-:W-:Y:S02]  /*4d00*/  SHF.R.U32.HI R0, RZ, R20, R0 ;  /* 0x00000014ff007219 */ /* 0x000fe40000011600 */
[----:B------:R-:W-:Y:S01]  /*4d10*/  ISETP.NE.AND P4, PT, R3, 0x1, PT ;  /* 0x000000010300780c */ /* 0x000fe20003f85270 */
[----:B------:R-:W-:Y:S01]  /*4d20*/  IMAD.HI.U32 R13, R10, R7, RZ ;  /* 0x000000070a0d7227 */ /* 0x000fe200078e00ff */
[----:B------:R-:W-:Y:S02]  /*4d30*/  SHF.R.U32.HI R9, RZ, R15, R9 ;  /* 0x0000000fff097219 */ /* 0x000fe40000011609 */
[----:B------:R-:W-:Y:S01]  /*4d40*/  SEL R0, R21, R0, !P0 ;  /* 0x0000000015007207 */ /* 0x000fe20004000000 */
[----:B------:R-:W-:Y:S01]  /*4d50*/  IMAD.HI.U32 R12, R11, R14, RZ ;  /* 0x0000000e0b0c7227 */ /* 0x000fe200078e00ff */
[----:B------:R-:W-:Y:S03]  /*4d60*/  SEL R9, R25, R9, !P4 ;  /* 0x0000000919097207 */ /* 0x000fe60006000000 */
[-C--:B------:R-:W-:Y:S01]  /*4d70*/  IMAD.HI.U32 R8, R0, R4.reuse, RZ ;  /* 0x0000000400087227 */ /* 0x080fe200078e00ff */
[----:B------:R-:W-:Y:S03]  /*4d80*/  SHF.R.U32.HI R12, RZ, R15, R12 ;  /* 0x0000000fff0c7219 */ /* 0x000fe6000001160c */
[----:B------:R-:W-:Y:S01]  /*4d90*/  IMAD.HI.U32 R2, R9, R4, RZ ;  /* 0x0000000409027227 */ /* 0x000fe200078e00ff */
[-C--:B------:R-:W-:Y:S02]  /*4da0*/  @P2 SHF.R.U32.HI R0, RZ, R5.reuse, R8 ;  /* 0x00000005ff002219 */ /* 0x080fe40000011608 */
[----:B------:R-:W-:Y:S02]  /*4db0*/  SHF.R.U32.HI R8, RZ, R20, R13 ;  /* 0x00000014ff087219 */ /* 0x000fe4000001160d */
[----:B------:R-:W-:Y:S01]  /*4dc0*/  @P2 SHF.R.U32.HI R9, RZ, R5, R2 ;  /* 0x00000005ff092219 */ /* 0x000fe20000011602 */
[----:B------:R-:W-:Y:S01]  /*4dd0*/  IMAD R0, R22, R0, RZ ;  /* 0x0000000016007224 */ /* 0x000fe200078e02ff */
[----:B------:R-:W-:Y:S02]  /*4de0*/  SEL R8, R10, R8, !P0 ;  /* 0x000000080a087207 */ /* 0x000fe40004000000 */
[----:B------:R-:W-:Y:S01]  /*4df0*/  SEL R2, R11, R12, !P4 ;  /* 0x0000000c0b027207 */ /* 0x000fe20006000000 */
[----:B------:R-:W-:Y:S01]  /*4e00*/  IMAD R12, R22, R9, RZ ;  /* 0x00000009160c7224 */ /* 0x000fe200078e02ff */
[C---:B------:R-:W-:Y:S01]  /*4e10*/  ISETP.GE.AND P0, PT, R8.reuse, R0, PT ;  /* 0x000000000800720c */ /* 0x040fe20003f06270 */
[----:B------:R-:W-:Y:S03]  /*4e20*/  IMAD.HI.U32 R0, R8, R4, RZ ;  /* 0x0000000408007227 */ /* 0x000fe600078e00ff */
[----:B------:R-:W-:Y:S02]  /*4e30*/  ISETP.GE.OR P0, PT, R2, R12, P0 ;  /* 0x0000000c0200720c */ /* 0x000fe40000706670 */
[-C--:B------:R-:W-:Y:S04]  /*4e40*/  SHF.R.U32.HI R0, RZ, R5.reuse, R0 ;  /* 0x00000005ff007219 */ /* 0x080fe80000011600 */
[----:B------:R-:W-:Y:S05]  /*4e50*/  SEL R13, R8, R0, !P2 ;  /* 0x00000000080d7207 */ /* 0x000fea0005000000 */
[----:B------:R-:W-:Y:S02]  /*4e60*/  IMAD.MOV R12, RZ, RZ, -R13 ;  /* 0x000000ffff0c7224 */ /* 0x000fe400078e0a0d */
[----:B------:R-:W-:Y:S04]  /*4e70*/  @!P0 IMAD.HI.U32 R0, R2, R4, RZ ;  /* 0x0000000402008227 */ /* 0x000fe800078e00ff */
[----:B------:R-:W-:Y:S01]  /*4e80*/  IMAD R12, R22, R12, R8 ;  /* 0x0000000c160c7224 */ /* 0x000fe200078e0208 */
[----:B------:R-:W-:Y:S04]  /*4e90*/  @!P0 SHF.R.U32.HI R0, RZ, R5, R0 ;  /* 0x00000005ff008219 */ /* 0x000fe80000011600 */
[----:B------:R-:W-:Y:S04]  /*4ea0*/  @!P0 SEL R0, R2, R0, !P2 ;  /* 0x0000000002008207 */ /* 0x000fe80005000000 */
[----:B------:R-:W-:Y:S01]  /*4eb0*/  @!P0 IADD3 R13, PT, PT, R13, -R0, RZ ;  /* 0x800000000d0d8210 */ /* 0x000fe20007ffe0ff */
[----:B------:R-:W-:Y:S01]  /*4ec0*/  @!P0 IMAD R0, R9, R12, R0 ;  /* 0x0000000c09008224 */ /* 0x000fe200078e0200 */
[----:B------:R-:W-:Y:S01]  /*4ed0*/  IADD3 R9, PT, PT, -R8, RZ, RZ ;  /* 0x000000ff08097210 */ /* 0x000fe20007ffe1ff */
[--C-:B------:R-:W-:Y:S02]  /*4ee0*/  IMAD.MOV R12, RZ, RZ, -R2.reuse ;  /* 0x000000ffff0c7224 */ /* 0x100fe400078e0a02 */
[----:B------:R-:W-:Y:S02]  /*4ef0*/  @!P0 IMAD R8, R13, R22, R2 ;  /* 0x000000160d088224 */ /* 0x000fe400078e0202 */
[----:B------:R-:W-:Y:S02]  /*4f00*/  @!P0 IMAD.MOV.U32 R2, RZ, RZ, R0 ;  /* 0x000000ffff028224 */ /* 0x000fe400078e0000 */
[----:B------:R-:W-:Y:S02]  /*4f10*/  IMAD R11, R3, R12, R11 ;  /* 0x0000000c030b7224 */ /* 0x000fe400078e020b */
[----:B------:R-:W-:Y:S02]  /*4f20*/  IMAD R10, R6, R9, R10 ;  /* 0x00000009060a7224 */ /* 0x000fe400078e020a */
[----:B------:R-:W-:Y:S02]  /*4f30*/  IMAD R11, R2, R3, R11 ;  /* 0x00000003020b7224 */ /* 0x000fe400078e020b */
[----:B------:R-:W-:Y:S02]  /*4f40*/  IMAD R10, R8, R6, R10 ;  /* 0x00000006080a7224 */ /* 0x000fe400078e020a */
.L_x_101:
[----:B------:R-:W-:Y:S05]  /*4f50*/  BRA.U UP1, `(.L_x_102) ;  /* 0x0000000101107547 */ /* 0x000fea000b800000 */
[----:B------:R-:W-:Y:S04]  /*4f60*/  MOV R2, UR7 ;  /* 0x0000000700027c02 */ /* 0x000fe80008000f00 */
[----:B------:R-:W-:Y:S04]  /*4f70*/  SHF.L.U32 R2, R2, 0x1f, RZ ;  /* 0x0000001f02027819 */ /* 0x000fe800000006ff */
[----:B------:R-:W2:Y:S02]  /*4f80*/  SYNCS.PHASECHK.TRANS64.TRYWAIT P0, [UR13+0x148], R2 ;  /* 0x00014802ff0075a7 */ /* 0x000ea4000800110d */
[----:B--2---:R-:W-:Y:S05]  /*4f90*/  @!P0 BRA `(.L_x_103) ;  /* 0x0000004c00b08947 */ /* 0x004fea0003800000 */
.L_x_102:
[----:B------:R-:W-:Y:S02]  /*4fa0*/  R2UR UR27, R24 ;  /* 0x00000000181b72ca */ /* 0x000fe400000e0000 */
[----:B------:R-:W-:Y:S02]  /*4fb0*/  R2UR UR26, R23 ;  /* 0x00000000171a72ca */ /* 0x000fe400000e0000 */
[----:B------:R-:W-:Y:S04]  /*4fc0*/  ISETP.NE.U32.AND P2, PT, RZ, UR4, PT ;  /* 0x00000004ff007c0c */ /* 0x000fe8000bf45070 */
[----:B------:R-:W-:Y:S05]  /*4fd0*/  ISETP.NE.AND.EX P2, PT, RZ, UR5, PT, P2 ;  /* 0x00000005ff007c0c */ /* 0x000fea000bf45320 */
[----:B------:R-:W-:Y:S02]  /*4fe0*/  USHF.L.U32 UR27, UR27, 0x6, URZ ;  /* 0x000000061b1b7899 */ /* 0x000fe400080006ff */
[----:B------:R-:W-:Y:S01]  /*4ff0*/  USHF.L.U32 UR26, UR26, 0x6, URZ ;  /* 0x000000061a1a7899 */ /* 0x000fe200080006ff */
[----:B------:R-:W-:Y:S11]  /*5000*/  BRA.U !UP6, `(.L_x_104) ;  /* 0x000000010e347547 */ /* 0x000ff6000b800000 */
[----:B------:R-:W-:Y:S01]  /*5010*/  UPLOP3.LUT UP0, UPT, UPT, UPT, UP4, 0x80, 0x8 ;  /* 0x000000000008789c */ /* 0x000fe20003f0f040 */
[----:B--2---:R-:W-:Y:S02]  /*5020*/  HFMA2 R0, -RZ, RZ, 0, 5.9604644775390625e-08 ;  /* 0x00000001ff007431 */ /* 0x004fe400000001ff */
[----:B------:R-:W-:Y:S03]  /*5030*/  IMAD.MOV.U32 R57, RZ, RZ, 0x1 ;  /* 0x00000001ff397424 */ /* 0x000fe600078e00ff */
[----:B------:R-:W-:Y:S05]  /*5040*/  PLOP3.LUT P0, PT, PT, PT, UP0, 0x80, 0x8 ;  /* 0x000000000008781c */ /* 0x000fea0003f0f008 */
[----:B------:R-:W2:Y:S01]  /*5050*/  @UP0 LDCU.64 UR10, c[0x0][0x888] ;  /* 0x00011100ff0a07ac */ /* 0x000ea20008000a00 */
[----:B------:R-:W-:Y:S07]  /*5060*/  @UP0 UIMAD UR8, UR36, UR4, URZ ;  /* 0x00000004240802a4 */ /* 0x000fee000f8e02ff */
[----:B------:R-:W-:Y:S01]  /*5070*/  @!P0 PRMT R57, R0, 0x7610, R57 ;  /* 0x0000761000398816 */ /* 0x000fe20000000039 */
[----:B--2---:R-:W-:Y:S03]  /*5080*/  @UP0 UIMAD.WIDE UR10, UR8, 0x4, UR10 ;  /* 0x00000004080a08a5 */ /* 0x004fe6000f8e020a */
[----:B------:R-:W2:Y:S03]  /*5090*/  @!UP0 LDCU UR8, c[0x0][0x880] ;  /* 0x00011000ff0887ac */ /* 0x000ea60008000800 */
[----:B------:R-:W-:Y:S01]  /*50a0*/  IMAD.U32 R8, RZ, RZ, UR10 ;  /* 0x0000000aff087e24 */ /* 0x000fe2000f8e00ff */
[----:B------:R-:W-:Y:S05]  /*50b0*/  MOV R9, UR11 ;  /* 0x0000000b00097c02 */ /* 0x000fea0008000f00 */
[----:B-----5:R4:W5:Y:S02]  /*50c0*/  @P0 LDG.E R35, desc[UR38][R8.64] ;  /* 0x0000002608230981 */ /* 0x020964000c1e1900 */
[----:B--2-4-:R-:W-:Y:S07]  /*50d0*/  @!P0 IMAD.U32 R35, RZ, RZ, UR8 ;  /* 0x00000008ff238e24 */ /* 0x014fee000f8e00ff */
.L_x_104:
[----:B-----5:R-:W-:Y:S01]  /*50e0*/  @!P2 FSETP.EQ.AND P0, PT, R35, RZ, PT ;  /* 0x000000ff2300a20b */ /* 0x020fe20003f02000 */
[----:B------:R-:W-:Y:S01]  /*50f0*/  @!UPT UIADD3 URZ, UPT, UPT, URZ, URZ, URZ ;  /* 0x000000fffffff290 */ /* 0x000fe2000fffe0ff */
[----:B------:R-:W-:Y:S11]  /*5100*/  @!P2 BRA `(.L_x_105) ;  /* 0x000000000014a947 */ /* 0x000ff60003800000 */
[----:B------:R-:W-:Y:S02]  /*5110*/  LOP3.LUT P2, RZ, R57, 0xff, RZ, 0xc0, !PT ;  /* 0x000000ff39ff7812 */ /* 0x000fe4000784c0ff */
[----:B------:R-:W-:Y:S04]  /*5120*/  PLOP3.LUT P0, PT, PT, PT, UP0, 0x80, 0x8 ;  /* 0x000000000008781c */ /* 0x000fe80003f0f008 */
[----:B------:R-:W-:Y:S07]  /*5130*/  PLOP3.LUT P0, PT, P0, PT, PT, 0x8, 0x80 ;  /* 0x000000000080781c */ /* 0x000fee000070e170 */
[----:B------:R-:W-:Y:S11]  /*5140*/  @P2 FSETP.EQ.AND P0, PT, R35, RZ, PT ;  /* 0x000000ff2300220b */ /* 0x000ff60003f02000 */
[----:B------:R-:W-:Y:S02]  /*5150*/  @!UPT UIADD3 URZ, UPT, UPT, URZ, URZ, URZ ;  /* 0x000000fffffff290 */ /* 0x000fe4000fffe0ff */
.L_x_105:
[----:B------:R-:W-:Y:S01]  /*5160*/  ULEA UR16, UR14, UR13, 0x3 ;  /* 0x0000000d0e107291 */ /* 0x000fe2000f8e18ff */
[----:B------:R-:W-:Y:S02]  /*5170*/  SHF.L.U32 R9, R32, 0x1f, RZ ;  /* 0x0000001f20097819 */ /* 0x000fe400000006ff */
[----:B------:R-:W-:Y:S04]  /*5180*/  ELECT P4, URZ, PT ;  /* 0x0000000000ff782f */ /* 0x000fe80003880000 */
[----:B------:R-:W-:Y:S02]  /*5190*/  PLOP3.LUT P4, PT, P0, P4, PT, 0xf2, 0x2f ;  /* 0x00000000002f781c */ /* 0x000fe40000789e72 */
[----:B------:R-:W4:Y:S11]  /*51a0*/  SYNCS.PHASECHK.TRANS64.TRYWAIT P2, [UR16+0x128], R9 ;  /* 0x00012809ff0075a7 */ /* 0x000f360008041110 */
[----:B-1----:R-:W-:Y:S05]  /*51b0*/  @!P4 IADD3 R8, P0, PT, R30, 0x580, RZ ;  /* 0x000005801e08c810 */ /* 0x002fea0007f1e0ff */
[----:B--2---:R-:W-:Y:S01]  /*51c0*/  @!P4 IMAD.X R2, RZ, RZ, R31, P0 ;  /* 0x000000ffff02c224 */ /* 0x004fe200000e061f */
[----:B----4-:R-:W-:Y:S07]  /*51d0*/  @!P2 BRA `(.L_x_106) ;  /* 0x0000004c0038a947 */ /* 0x010fee0003800000 */
.L_x_252:
[----:B------:R-:W2:Y:S01]  /*51e0*/  LDC.64 R12, c[0x0][0xb18] ;  /* 0x0002c600ff0c7b82 */ /* 0x000ea20000000a00 */
[----:B------:R-:W-:Y:S01]  /*51f0*/  @!P4 R2UR UR8, R2 ;  /* 0x000000000208c2ca */ /* 0x000fe200000e0000 */
[----:B------:R-:W-:Y:S01]  /*5200*/  VOTEU.ALL UP3, P4 ;  /* 0x0000000000ff7886 */ /* 0x000fe20002060000 */
[----:B------:R-:W-:Y:S01]  /*5210*/  @!P4 R2UR UR9, R8 ;  /* 0x000000000809c2ca */ /* 0x000fe200000e0000 */
[----:B------:R-:W-:Y:S01]  /*5220*/  UIADD3 UR25, UPT, UPT, UR16, 0x110, URZ ;  /* 0x0000011010197890 */ /* 0x000fe2000fffe0ff */
[----:B-1----:R-:W-:Y:S03]  /*5230*/  @!P4 IMAD.MOV.U32 R0, RZ, RZ, 0x1000 ;  /* 0x00001000ff00c424 */ /* 0x002fe600078e00ff */
[----:B------:R-:W1:Y:S01]  /*5240*/  @!P1 LDC R2, c[0x0][0xb0c] ;  /* 0x0002c300ff029b82 */ /* 0x000e620000000800 */
[----:B------:R-:W-:Y:S01]  /*5250*/  UIADD3 UR15, UPT, UPT, UR14, 0x1, URZ ;  /* 0x000000010e0f7890 */ /* 0x000fe2000fffe0ff */
[----:B------:R-:W-:Y:S01]  /*5260*/  @P3 SHF.R.U32.HI R27, RZ, 0x10, R17 ;  /* 0x00000010ff1b3819 */ /* 0x000fe20000011611 */
[----:B------:R-:W-:Y:S01]  /*5270*/  VOTEU.ALL UP2, P4 ;  /* 0x0000000000ff7886 */ /* 0x000fe20002040000 */
[----:B------:R-:W-:Y:S01]  /*5280*/  UMOV UR18, 0x0 ;  /* 0x0000000000127882 */ /* 0x000fe20000000000 */
[----:B------:R-:W-:Y:S01]  /*5290*/  UISETP.NE.AND UP5, UPT, UR15, 0x3, UPT ;  /* 0x000000030f00788c */ /* 0x000fe2000bfa5270 */
[----:B------:R-:W-:Y:S01]  /*52a0*/  VIADD R29, R29, 0x1 ;  /* 0x000000011d1d7836 */ /* 0x000fe20000000000 */
[----:B------:R-:W-:Y:S01]  /*52b0*/  UMOV UR19, 0x10000000 ;  /* 0x1000000000137882 */ /* 0x000fe20000000000 */
[----:B------:R-:W-:Y:S01]  /*52c0*/  IMAD.U32 R9, RZ, RZ, UR8 ;  /* 0x00000008ff097e24 */ /* 0x000fe2000f8e00ff */
[----:B------:R-:W-:Y:S01]  /*52d0*/  @!UP3 ULEA UR8, UR14, UR13, 0xc ;  /* 0x0000000d0e08b291 */ /* 0x000fe2000f8e60ff */
[----:B------:R-:W-:Y:S01]  /*52e0*/  IMAD.U32 R8, RZ, RZ, UR9 ;  /* 0x00000009ff087e24 */ /* 0x000fe2000f8e00ff */
[----:B------:R-:W-:Y:S01]  /*52f0*/  UMOV UR28, UR36 ;  /* 0x00000024001c7c82 */ /* 0x000fe20008000000 */
[----:B------:R-:W-:Y:S01]  /*5300*/  @!UP3 UIADD3 UR10, UPT, UPT, UR26, 0x20, URZ ;  /* 0x000000201a0ab890 */ /* 0x000fe2000fffe0ff */
[----:B------:R-:W-:Y:S01]  /*5310*/  @!P4 R2UR UR21, R9 ;  /* 0x000000000915c2ca */ /* 0x000fe200000e0000 */
[----:B------:R-:W-:Y:S01]  /*5320*/  @!UP3 UIADD3 UR24, UPT, UPT, UR8, 0x300, URZ ;  /* 0x000003000818b890 */ /* 0x000fe2000fffe0ff */
[----:B------:R-:W-:Y:S01]  /*5330*/  @!P4 R2UR UR20, R8 ;  /* 0x000000000814c2ca */ /* 0x000fe200000e0000 */
[----:B------:R-:W-:Y:S01]  /*5340*/  @!UP3 UIADD3 UR8, UPT, UPT, UR8, 0xb00, URZ ;  /* 0x00000b000808b890 */ /* 0x000fe2000fffe0ff */
[----:B------:R-:W4:Y:S01]  /*5350*/  LDC.64 R8, c[0x0][0xb10] ;  /* 0x0002c400ff087b82 */ /* 0x000f220000000a00 */
[----:B------:R-:W-:Y:S01]  /*5360*/  USEL UR9, URZ, 0x1, UP5 ;  /* 0x00000001ff097887 */ /* 0x000fe2000a800000 */
[----:B------:R-:W-:Y:S01]  /*5370*/  VOTEU.ALL UP1, P4 ;  /* 0x0000000000ff7886 */ /* 0x000fe20002020000 */
[----:B------:R-:W-:Y:S01]  /*5380*/  UMOV UR11, UR27 ;  /* 0x0000001b000b7c82 */ /* 0x000fe20008000000 */
[----:B------:R-:W-:Y:S01]  /*5390*/  UMOV UR12, UR36 ;  /* 0x00000024000c7c82 */ /* 0x000fe20008000000 */
[----:B------:R-:W-:Y:S02]  /*53a0*/  UPRMT UR17, UR6, 0x654, UR25 ;  /* 0x0000065406117896 */ /* 0x000fe40008000019 */
[----:B------:R-:W-:Y:S01]  /*53b0*/  LOP3.LUT R32, R32, UR9, RZ, 0x3c, !PT ;  /* 0x0000000920207c12 */ /* 0x000fe2000f8e3cff */
[----:B------:R-:W-:Y:S01]  /*53c0*/  UMOV UR9, UR25 ;  /* 0x0000001900097c82 */ /* 0x000fe20008000000 */
[----:B------:R-:W-:Y:S02]  /*53d0*/  USEL UR15, UR15, URZ, UP5 ;  /* 0x000000ff0f0f7287 */ /* 0x000fe4000a800000 */
[----:B------:R1:W-:Y:S01]  /*53e0*/  @!UP2 UTMALDG.3D [UR24], [UR20], desc[UR18] ;  /* 0x000012181400a5b4 */ /* 0x0003e20008011000 */
[----:B------:R-:W-:Y:S01]  /*53f0*/  SHF.L.U32 R23, R32, 0x1f, RZ ;  /* 0x0000001f20177819 */ /* 0x000fe200000006ff */
[----:B------:R-:W-:Y:S01]  /*5400*/  ULEA UR14, UR15, UR13, 0x3 ;  /* 0x0000000d0f0e7291 */ /* 0x000fe2000f8e18ff */
[----:B------:R1:W-:Y:S01]  /*5410*/  @!UP1 UTMALDG.3D [UR8], [UR20], desc[UR18] ;  /* 0x00001208140095b4 */ /* 0x0003e20008011000 */
[----:B------:R5:W-:Y:S01]  /*5420*/  @!P4 SYNCS.ARRIVE.TRANS64.RED.A0TR RZ, [UR16+0x110], R0 ;  /* 0x00011000ffffc9a7 */ /* 0x000be20008300410 */
[C---:B----4-:R-:W-:Y:S01]  /*5430*/  @!P1 IMAD.HI.U32 R8, R11.reuse, R8, RZ ;  /* 0x000000080b089227 */ /* 0x050fe200078e00ff */
[----:B--2---:R-:W-:Y:S02]  /*5440*/  @!P1 ISETP.NE.AND P0, PT, R12, 0x1, PT ;  /* 0x000000010c00980c */ /* 0x004fe40003f05270 */
[----:B-1----:R-:W-:Y:S01]  /*5450*/  @!P1 ISETP.NE.AND P2, PT, R2, 0x1, PT ;  /* 0x000000010200980c */ /* 0x002fe20003f45270 */
[C---:B------:R-:W-:Y:S01]  /*5460*/  @!P1 IMAD.HI.U32 R13, R10.reuse, R13, RZ ;  /* 0x0000000d0a0d9227 */ /* 0x040fe200078e00ff */
[----:B------:R-:W-:Y:S04]  /*5470*/  @!P1 SHF.R.U32.HI R8, RZ, R9, R8 ;  /* 0x00000009ff089219 */ /* 0x000fe80000011608 */
[----:B------:R-:W-:Y:S01]  /*5480*/  @!P1 SEL R8, R11, R8, !P2 ;  /* 0x000000080b089207 */ /* 0x000fe20005000000 */
[----:B------:R-:W-:Y:S01]  /*5490*/  SYNCS.ARRIVE.TRANS64.RED.A1T0 RZ, [UR17], RZ ;  /* 0x000000ffffff79a7 */ /* 0x000fe20008100411 */
[----:B------:R-:W1:Y:S01]  /*54a0*/  SYNCS.PHASECHK.TRANS64.TRYWAIT P5, [UR14+0x128], R23 ;  /* 0x00012817ff0075a7 */ /* 0x000e6200080a110e */
[----:B-----5:R-:W2:Y:S02]  /*54b0*/  @!P1 LDC R0, c[0x0][0xb20] ;  /* 0x0002c800ff009b82 */ /* 0x020ea40000000800 */
[----:B--2---:R-:W-:Y:S04]  /*54c0*/  @!P1 SHF.R.U32.HI R0, RZ, R0, R13 ;  /* 0x00000000ff009219 */ /* 0x004fe8000001160d */
[----:B------:R-:W-:Y:S05]  /*54d0*/  @!P1 SEL R9, R10, R0, !P0 ;  /* 0x000000000a099207 */ /* 0x000fea0004000000 */
[----:B------:R-:W-:Y:S02]  /*54e0*/  @!P1 IMAD.IADD R0, R9, 0x1, -R8 ;  /* 0x0000000109009824 */ /* 0x000fe400078e0a08 */
[----:B------:R-:W-:Y:S02]  /*54f0*/  @!P1 IMAD.IADD R8, R8, 0x1, -R9 ;  /* 0x0000000108089824 */ /* 0x000fe400078e0a09 */
[----:B------:R-:W-:Y:S02]  /*5500*/  @!P1 IMAD R11, R0, R2, R11 ;  /* 0x00000002000b9224 */ /* 0x000fe400078e020b */
[----:B------:R-:W-:Y:S01]  /*5510*/  @!P1 IMAD R10, R8, R12, R10 ;  /* 0x0000000c080a9224 */ /* 0x000fe200078e020a */
[----:B-1----:R-:W-:Y:S06]  /*5520*/  @!P5 BRA `(.L_x_107) ;  /* 0x00000048007cd947 */ /* 0x002fec0003800000 */
.L_x_254:
[----:B------:R-:W-:Y:S01]  /*5530*/  UIADD3 UR17, UPT, UPT, UR14, 0x110, URZ ;  /* 0x000001100e117890 */ /* 0x000fe2000fffe0ff */
[----:B------:R-:W-:Y:S01]  /*5540*/  @!P4 IADD3 R2, P0, PT, R30, 0x580, RZ ;  /* 0x000005801e02c810 */ /* 0x000fe20007f1e0ff */
[----:B------:R-:W-:Y:S01]  /*5550*/  VOTEU.ALL UP2, P4 ;  /* 0x0000000000ff7886 */ /* 0x000fe20002040000 */
[----:B------:R-:W-:Y:S01]  /*5560*/  UMOV UR22, 0x0 ;  /* 0x0000000000167882 */ /* 0x000fe20000000000 */
[----:B------:R-:W-:Y:S01]  /*5570*/  UPRMT UR21, UR6, 0x654, UR17 ;  /* 0x0000065406157896 */ /* 0x000fe20008000011 */
[----:B------:R-:W-:Y:S01]  /*5580*/  @!P4 R2UR UR9, R2 ;  /* 0x000000000209c2ca */ /* 0x000fe200000e0000 */
[----:B-1----:R-:W-:Y:S01]  /*5590*/  @!P4 IMAD.X R0, RZ, RZ, R31, P0 ;  /* 0x000000ffff00c224 */ /* 0x002fe200000e061f */
[----:B------:R-:W-:Y:S01]  /*55a0*/  UMOV UR23, 0x10000000 ;  /* 0x1000000000177882 */ /* 0x000fe20000000000 */
[----:B------:R-:W-:Y:S01]  /*55b0*/  UMOV UR19, UR27 ;  /* 0x0000001b00137c82 */ /* 0x000fe20008000000 */
[----:B------:R-:W-:Y:S01]  /*55c0*/  UMOV UR20, UR36 ;  /* 0x0000002400147c82 */ /* 0x000fe20008000000 */
[----:B------:R-:W-:Y:S01]  /*55d0*/  UMOV UR11, UR27 ;  /* 0x0000001b000b7c82 */ /* 0x000fe20008000000 */
[----:B------:R-:W-:Y:S01]  /*55e0*/  @!P4 R2UR UR8, R0 ;  /* 0x000000000008c2ca */ /* 0x000fe200000e0000 */
[----:B------:R-:W-:Y:S01]  /*55f0*/  UMOV UR12, UR36 ;  /* 0x00000024000c7c82 */ /* 0x000fe20008000000 */
[----:B------:R-:W-:Y:S01]  /*5600*/  VOTEU.ALL UP1, P4 ;  /* 0x0000000000ff7886 */ /* 0x000fe20002020000 */
[----:B------:R-:W-:Y:S01]  /*5610*/  @P3 R2UR UR36, R27 ;  /* 0x000000001b2432ca */ /* 0x000fe200000e0000 */
[----:B------:R-:W-:Y:S01]  /*5620*/  IMAD.IADD R23, R10, 0x1, R47 ;  /* 0x000000010a177824 */ /* 0x000fe200078e022f */
[----:B------:R-:W-:Y:S01]  /*5630*/  ISETP.NE.AND P0, PT, R29, 0x2, PT ;  /* 0x000000021d00780c */ /* 0x000fe20003f05270 */
[----:B------:R-:W-:Y:S01]  /*5640*/  IMAD.IADD R24, R11, 0x1, R56 ;  /* 0x000000010b187824 */ /* 0x000fe200078e0238 */
[----:B------:R-:W-:Y:S01]  /*5650*/  @!UP1 UIADD3 UR18, UPT, UPT, UR26, 0x10, URZ ;  /* 0x000000101a129890 */ /* 0x000fe2000fffe0ff */
[----:B------:R-:W-:Y:S01]  /*5660*/  IMAD.U32 R8, RZ, RZ, UR9 ;  /* 0x00000009ff087e24 */ /* 0x000fe2000f8e00ff */
[----:B------:R-:W-:Y:S01]  /*5670*/  @!UP1 UIADD3 UR10, UPT, UPT, UR26, 0x30, URZ ;  /* 0x000000301a0a9890 */ /* 0x000fe2000fffe0ff */
[----:B------:R-:W-:Y:S01]  /*5680*/  SEL R0, RZ, 0x1, P0 ;  /* 0x00000001ff007807 */ /* 0x000fe20000000000 */
[----:B------:R-:W-:Y:S01]  /*5690*/  UMOV UR9, UR17 ;  /* 0x0000001100097c82 */ /* 0x000fe20008000000 */
[----:B------:R-:W-:Y:S01]  /*56a0*/  SEL R29, R29, RZ, P0 ;  /* 0x000000ff1d1d7207 */ /* 0x000fe20000000000 */
[----:B------:R-:W-:Y:S01]  /*56b0*/  IMAD.U32 R9, RZ, RZ, UR8 ;  /* 0x00000008ff097e24 */ /* 0x000fe2000f8e00ff */
[----:B------:R-:W-:Y:S01]  /*56c0*/  @!P4 R2UR UR24, R8 ;  /* 0x000000000818c2ca */ /* 0x000fe200000e0000 */
[----:B------:R-:W-:Y:S01]  /*56d0*/  @!UP1 ULEA UR8, UR15, UR13, 0xc ;  /* 0x0000000d0f089291 */ /* 0x000fe2000f8e60ff */
[----:B------:R-:W-:Y:S02]  /*56e0*/  LOP3.LUT R28, R28, R0, RZ, 0x3c, !PT ;  /* 0x000000001c1c7212 */ /* 0x000fe400078e3cff */
[----:B------:R-:W-:Y:S01]  /*56f0*/  @!P4 R2UR UR25, R9 ;  /* 0x000000000919c2ca */ /* 0x000fe200000e0000 */
[----:B------:R-:W-:Y:S02]  /*5700*/  @!UP1 UIADD3 UR16, UPT, UPT, UR8, 0x300, URZ ;  /* 0x0000030008109890 */ /* 0x000fe4000fffe0ff */
[----:B------:R-:W-:Y:S01]  /*5710*/  @!UP1 UIADD3 UR8, UPT, UPT, UR8, 0xb00, URZ ;  /* 0x00000b0008089890 */ /* 0x000fe2000fffe0ff */
[----:B------:R-:W-:Y:S09]  /*5720*/  VOTEU.ALL UP1, P4 ;  /* 0x0000000000ff7886 */ /* 0x000ff20002020000 */
[----:B------:R2:W-:Y:S01]  /*5730*/  @!UP2 UTMALDG.3D [UR16], [UR24], desc[UR22] ;  /* 0x000016101800a5b4 */ /* 0x0005e20008011000 */
[----:B------:R2:W-:Y:S01]  /*5740*/  @!UP1 UTMALDG.3D [UR8], [UR24], desc[UR22] ;  /* 0x00001608180095b4 */ /* 0x0005e20008011000 */
[----:B------:R2:W-:Y:S01]  /*5750*/  @!P4 SYNCS.ARRIVE.TRANS64.RED.A0TR RZ, [UR14+0x110], R26 ;  /* 0x0001101affffc9a7 */ /* 0x0005e2000830040e */
[----:B------:R-:W-:Y:S04]  /*5760*/  UIADD3 UR14, UPT, UPT, UR15, 0x1, URZ ;  /* 0x000000010f0e7890 */ /* 0x000fe8000fffe0ff */
[----:B------:R-:W-:Y:S04]  /*5770*/  UISETP.NE.AND UP1, UPT, UR14, 0x3, UPT ;  /* 0x000000030e00788c */ /* 0x000fe8000bf25270 */
[----:B------:R-:W-:Y:S02]  /*5780*/  USEL UR15, URZ, 0x1, UP1 ;  /* 0x00000001ff0f7887 */ /* 0x000fe40008800000 */
[----:B------:R-:W-:Y:S02]  /*5790*/  USEL UR14, UR14, URZ, UP1 ;  /* 0x000000ff0e0e7287 */ /* 0x000fe40008800000 */
[----:B------:R-:W-:Y:S02]  /*57a0*/  UPLOP3.LUT UP1, UPT, UPT, UPT, UPT, 0x80, 0x8 ;  /* 0x000000000008789c */ /* 0x000fe40003f2f070 */
[----:B------:R-:W-:Y:S01]  /*57b0*/  LOP3.LUT R32, R32, UR15, RZ, 0x3c, !PT ;  /* 0x0000000f20207c12 */ /* 0x000fe2000f8e3cff */
[----:B------:R-:W-:Y:S01]  /*57c0*/  SYNCS.ARRIVE.TRANS64.RED.A1T0 RZ, [UR21], RZ ;  /* 0x000000ffffff79a7 */ /* 0x000fe20008100415 */
[----:B------:R-:W-:Y:S07]  /*57d0*/  @P3 BRA `(.L_x_108) ;  /* 0xfffffff000e43947 */ /* 0x000fee000383ffff */
[----:B------:R-:W-:Y:S01]  /*57e0*/  UIADD3 UR13, UPT, UPT, UR13, 0x128, URZ ;  /* 0x000001280d0d7890 */ /* 0x000fe2000fffe0ff */
[----:B------:R-:W-:-:S03]  /*57f0*/  SHF.L.U32 R2, R32, 0x1f, RZ ;  /* 0x0000001f20027819 */ /* 0x000fc600000006ff */
[----:B------:R-:W-:-:S09]  /*5800*/  ULEA UR4, UR14, UR13, 0x3 ;  /* 0x0000000d0e047291 */ /* 0x000fd2000f8e18ff */
[----:B------:R-:W1:Y:S02]  /*5810*/  SYNCS.PHASECHK.TRANS64.TRYWAIT P0, [UR4], R2 ;  /* 0x00000002ff0075a7 */ /* 0x000e640008001104 */
[----:B-1----:R-:W-:Y:S05]  /*5820*/  @!P0 BRA `(.L_x_109) ;  /* 0x0000004400d48947 */ /* 0x002fea0003800000 */
.L_x_256:
        /* <DEDUP_REMOVED lines=9> */
.L_x_258:
[----:B------:R-:W-:-:S04]  /*58c0*/  UIADD3 UR5, UPT, UPT, UR5, 0x1, URZ ;  /* 0x0000000105057890 */ /* 0x000fc8000fffe0ff */
[----:B------:R-:W-:-:S04]  /*58d0*/  UISETP.NE.AND UP0, UPT, UR5, 0x3, UPT ;  /* 0x000000030500788c */ /* 0x000fc8000bf05270 */
[----:B------:R-:W-:Y:S02]  /*58e0*/  USEL UR4, URZ, 0x1, UP0 ;  /* 0x00000001ff047887 */ /* 0x000fe40008000000 */
[----:B------:R-:W-:-:S04]  /*58f0*/  USEL UR5, UR5, URZ, UP0 ;  /* 0x000000ff05057287 */ /* 0x000fc80008000000 */
[----:B------:R-:W-:Y:S01]  /*5900*/  ULEA UR5, UR5, UR13, 0x3 ;  /* 0x0000000d05057291 */ /* 0x000fe2000f8e18ff */
[----:B-1----:R-:W-:-:S04]  /*5910*/  LOP3.LUT R2, R32, UR4, RZ, 0x3c, !PT ;  /* 0x0000000420027c12 */ /* 0x002fc8000f8e3cff */
[----:B------:R-:W-:Y:S01]  /*5920*/  SHF.L.U32 R2, R2, 0x1f, RZ ;  /* 0x0000001f02027819 */ /* 0x000fe200000006ff */
[----:B------:R-:W-:-:S07]  /*5930*/  IMAD.U32 R0, RZ, RZ, UR5 ;  /* 0x00000005ff007e24 */ /* 0x000fce000f8e00ff */
.L_x_111:
[----:B-1----:R1:W4:Y:S02]  /*5940*/  SYNCS.PHASECHK.TRANS64.TRYWAIT P0, [R0+URZ], R2 ;  /* 0x00000002000075a7 */ /* 0x00232400080011ff */
[----:B----4-:R-:W-:Y:S05]  /*5950*/  @!P0 NANOSLEEP.SYNCS 0x989680 ;  /* 0x009896800000895d */ /* 0x010fea0003900000 */
[----:B------:R-:W4:Y:S02]  /*5960*/  @!P0 SYNCS.PHASECHK.TRANS64 P0, [R0+URZ], R2 ;  /* 0x00000002000085a7 */ /* 0x000f2400080010ff */
[----:B--2-4-:R-:W-:Y:S05]  /*5970*/  @P0 EXIT ;  /* 0x000000000000094d */ /* 0x014fea0003800000 */
[----:B------:R-:W-:Y:S05]  /*5980*/  BRA `(.L_x_111) ;  /* 0xfffffffc00ec7947 */ /* 0x000fea000383ffff */
.L_x_99:
[----:B------:R-:W-:-:S06]  /*5990*/  UISETP.GE.AND UP1, UPT, UR12, 0x4, UPT ;  /* 0x000000040c00788c */ /* 0x000fcc000bf26270 */
[----:B------:R-:W-:-:S13]  /*59a0*/  PLOP3.LUT P0, PT, PT, PT, UP1, 0x80, 0x8 ;  /* 0x000000000008781c */ /* 0x000fda0003f0f018 */
[----:B------:R-:W-:Y:S05]  /*59b0*/  @!P0 EXIT ;  /* 0x000000000000894d */ /* 0x000fea0003800000 */
[----:B------:R-:W-:Y:S01]  /*59c0*/  BAR.SYNC.DEFER_BLOCKING 0x6, 0xa0 ;  /* 0x0182800000007b1d */ /* 0x000fe20000010000 */
[C---:B------:R-:W-:Y:S01]  /*59d0*/  IMAD.SHL.U32 R79, R80.reuse, 0x10, RZ ;  /* 0x00000010504f7824 */ /* 0x040fe200078e00ff */
[----:B------:R-:W-:Y:S01]  /*59e0*/  CS2R R74, SRZ ;  /* 0x00000000004a7805 */ /* 0x000fe2000001ff00 */
[C---:B------:R-:W-:Y:S02]  /*59f0*/  IMAD.SHL.U32 R6, R81.reuse, 0x200000, RZ ;  /* 0x0020000051067824 */ /* 0x040fe400078e00ff */
[C---:B------:R-:W-:Y:S01]  /*5a00*/  IMAD.U32 R5, R80.reuse, 0x10000, RZ ;  /* 0x0001000050057824 */ /* 0x040fe200078e00ff */
[----:B------:R-:W-:Y:S02]  /*5a10*/  UMOV UR40, 0x400 ;  /* 0x0000040000287882 */ /* 0x000fe40000000000 */
[----:B------:R-:W1:Y:S01]  /*5a20*/  LDC R65, c[0x0][0x370] ;  /* 0x0000dc00ff417b82 */ /* 0x000e620000000800 */
[----:B------:R-:W-:Y:S01]  /*5a30*/  ULEA UR40, UR6, UR40, 0x18 ;  /* 0x0000002806287291 */ /* 0x000fe2000f8ec0ff */
[----:B------:R-:W-:Y:S01]  /*5a40*/  IMAD.SHL.U32 R2, R80, 0x2, RZ ;  /* 0x0000000250027824 */ /* 0x000fe200078e00ff */
[----:B------:R-:W-:Y:S01]  /*5a50*/  LOP3.LUT R6, R6, 0x200000, RZ, 0xc0, !PT ;  /* 0x0020000006067812 */ /* 0x000fe200078ec0ff */
[----:B------:R-:W-:Y:S01]  /*5a60*/  IMAD.SHL.U32 R3, R81, 0x200, RZ ;  /* 0x0000020051037824 */ /* 0x000fe200078e00ff */
[C---:B------:R-:W-:Y:S01]  /*5a70*/  LOP3.LUT R4, R79.reuse, 0x40, RZ, 0xc0, !PT ;  /* 0x000000404f047812 */ /* 0x040fe200078ec0ff */
[----:B------:R-:W-:Y:S01]  /*5a80*/  IMAD.MOV.U32 R77, RZ, RZ, 0x1 ;  /* 0x00000001ff4d7424 */ /* 0x000fe200078e00ff */
[C---:B------:R-:W-:Y:S01]  /*5a90*/  LOP3.LUT R0, R79.reuse, 0x5b0, RZ, 0xc0, !PT ;  /* 0x000005b04f007812 */ /* 0x040fe200078ec0ff */
[----:B------:R-:W2:Y:S01]  /*5aa0*/  LDC R64, c[0x0][0x374] ;  /* 0x0000dd00ff407b82 */ /* 0x000ea20000000800 */
[----:B------:R-:W-:Y:S01]  /*5ab0*/  LOP3.LUT R2, R4, 0x8, R2, 0xf8, !PT ;  /* 0x0000000804027812 */ /* 0x000fe200078ef802 */
[----:B------:R-:W-:Y:S01]  /*5ac0*/  IMAD.MOV.U32 R25, RZ, RZ, RZ ;  /* 0x000000ffff197224 */ /* 0x000fe200078e00ff */
[----:B------:R-:W-:Y:S01]  /*5ad0*/  LOP3.LUT R0, R0, 0x200, R3, 0xf8, !PT ;  /* 0x0000020000007812 */ /* 0x000fe200078ef803 */
[----:B------:R-:W-:Y:S01]  /*5ae0*/  IMAD.MOV.U32 R76, RZ, RZ, RZ ;  /* 0x000000ffff4c7224 */ /* 0x000fe200078e00ff */
[----:B------:R-:W-:Y:S01]  /*5af0*/  LOP3.LUT R5, R6, 0x400000, R5, 0xf8, !PT ;  /* 0x0040000006057812 */ /* 0x000fe200078ef805 */
[----:B------:R-:W-:Y:S01]  /*5b00*/  IMAD.MOV.U32 R63, RZ, RZ, RZ ;  /* 0x000000ffff3f7224 */ /* 0x000fe200078e00ff */
[----:B------:R-:W-:Y:S01]  /*5b10*/  LOP3.LUT P0, RZ, R79, 0x40, RZ, 0xc0, !PT ;  /* 0x000000404fff7812 */ /* 0x000fe2000780c0ff */
[----:B------:R-:W-:Y:S01]  /*5b20*/  IMAD.MOV.U32 R73, RZ, RZ, RZ ;  /* 0x000000ffff497224 */ /* 0x000fe200078e00ff */
[----:B------:R-:W3:Y:S01]  /*5b30*/  LDS R26, [UR40+0x200] ;  /* 0x00020028ff1a7984 */ /* 0x000ee20008000800 */
[----:B------:R-:W-:Y:S01]  /*5b40*/  LOP3.LUT R78, R0, R2, RZ, 0xfc, !PT ;  /* 0x00000002004e7212 */ /* 0x000fe200078efcff */
[----:B------:R-:W4:Y:S01]  /*5b50*/  LDCU.64 UR42, c[0x0][0x348] ;  /* 0x00006900ff2a77ac */ /* 0x000f220008000a00 */
[----:B------:R-:W-:-:S02]  /*5b60*/  P2R R0, PR, RZ, 0x1 ;  /* 0x00000001ff007803 */ /* 0x000fc40000000000 */
[----:B------:R-:W-:Y:S01]  /*5b70*/  LOP3.LUT R80, R80, 0x60, RZ, 0xc0, !PT ;  /* 0x0000006050507812 */ /* 0x000fe200078ec0ff */
[----:B------:R-:W-:Y:S01]  /*5b80*/  UIADD3 UR40, UPT, UPT, UR40, 0x300, URZ ;  /* 0x0000030028287890 */ /* 0x000fe2000fffe0ff */
[----:B------:R-:W-:Y:S01]  /*5b90*/  UMOV UR37, URZ ;  /* 0x000000ff00257c82 */ /* 0x000fe20008000000 */
[----:B-1234-:R-:W-:-:S10]  /*5ba0*/  IMAD.IADD R26, R26, 0x1, R5 ;  /* 0x000000011a1a7824 */ /* 0x01efd400078e0205 */
.L_x_188:
[----:B------:R-:W1:Y:S01]  /*5bb0*/  S2R R16, SR_CgaCtaId ;  /* 0x0000000000107919 */ /* 0x000e620000008800 */
[----:B------:R-:W-:Y:S02]  /*5bc0*/  MOV R0, 0x400 ;  /* 0x0000040000007802 */ /* 0x000fe40000000f00 */
[----:B------:R-:W-:Y:S02]  /*5bd0*/  SHF.L.U32 R2, R75, 0x1f, RZ ;  /* 0x0000001f4b027819 */ /* 0x000fe400000006ff */
[----:B-1----:R-:W-:-:S05]  /*5be0*/  LEA R16, R16, R0, 0x18 ;  /* 0x0000000010107211 */ /* 0x002fca00078ec0ff */
[C-C-:B------:R-:W-:Y:S02]  /*5bf0*/  IMAD R0, R63.reuse, 0x8, R16.reuse ;  /* 0x000000083f007824 */ /* 0x140fe400078e0210 */
[----:B------:R-:W-:Y:S02]  /*5c00*/  IMAD R8, R63, 0x10, R16 ;  /* 0x000000103f087824 */ /* 0x000fe400078e0210 */
[----:B------:R-:W1:Y:S02]  /*5c10*/  SYNCS.PHASECHK.TRANS64.TRYWAIT P0, [R0+URZ+0x150], R2 ;  /* 0x00015002000075a7 */ /* 0x000e6400080011ff */
[----:B-1----:R-:W-:Y:S05]  /*5c20*/  @!P0 BRA `(.L_x_112) ;  /* 0x0000004400048947 */ /* 0x002fea0003800000 */
.L_x_259:
        /* <DEDUP_REMOVED lines=11> */
[----:B--2---:R-:W-:-:S04]  /*5ce0*/  LOP3.LUT P3, RZ, R10, 0x1, RZ, 0xc0, !PT ;  /* 0x000000010aff7812 */ /* 0x004fc8000786c0ff */
[----:B------:R-:W-:-:S09]  /*5cf0*/  P2R R83, PR, RZ, 0x8 ;  /* 0x00000008ff537803 */ /* 0x000fd20000000000 */
[----:B------:R-:W-:Y:S02]  /*5d00*/  @P3 MOV R71, R8 ;  /* 0x0000000800473202 */ /* 0x000fe40000000f00 */
[----:B------:R-:W-:Y:S01]  /*5d10*/  @P3 LOP3.LUT R70, R9, 0xffff, RZ, 0xc0, !PT ;  /* 0x0000ffff09463812 */ /* 0x000fe200078ec0ff */
[----:B-1----:R-:W-:Y:S06]  /*5d20*/  @!P0 BRA `(.L_x_113) ;  /* 0x0000000000b88947 */ /* 0x002fec0003800000 */
[----:B------:R-:W1:Y:S01]  /*5d30*/  LDC.64 R4, c[0x0][0xb18] ;  /* 0x0002c600ff047b82 */ /* 0x000e620000000a00 */
[----:B------:R-:W-:-:S07]  /*5d40*/  ISETP.NE.AND P0, PT, R22, 0x1, PT ;  /* 0x000000011600780c */ /* 0x000fce0003f05270 */
[----:B------:R-:W2:Y:S08]  /*5d50*/  LDC.64 R6, c[0x0][0xb10] ;  /* 0x0002c400ff067b82 */ /* 0x000eb00000000a00 */
[----:B------:R-:W3:Y:S08]  /*5d60*/  LDC R0, c[0x0][0xb20] ;  /* 0x0002c800ff007b82 */ /* 0x000ef00000000800 */
[----:B------:R-:W4:Y:S01]  /*5d70*/  LDC R12, c[0x0][0xb0c] ;  /* 0x0002c300ff0c7b82 */ /* 0x000f220000000800 */
[----:B-1----:R-:W-:Y:S01]  /*5d80*/  IMAD.HI.U32 R14, R64, R5, RZ ;  /* 0x00000005400e7227 */ /* 0x002fe200078e00ff */
[----:B------:R-:W-:-:S03]  /*5d90*/  ISETP.NE.AND P1, PT, R4, 0x1, PT ;  /* 0x000000010400780c */ /* 0x000fc60003f25270 */
[----:B------:R-:W-:-:S03]  /*5da0*/  IMAD.HI.U32 R5, R70, R5, RZ ;  /* 0x0000000546057227 */ /* 0x000fc600078e00ff */
[----:B------:R-:W1:Y:S01]  /*5db0*/  LDC.64 R2, c[0x0][0xb28] ;  /* 0x0002ca00ff027b82 */ /* 0x000e620000000a00 */
[----:B--2---:R-:W-:-:S04]  /*5dc0*/  IMAD.HI.U32 R15, R65, R6, RZ ;  /* 0x00000006410f7227 */ /* 0x004fc800078e00ff */
[----:B------:R-:W-:Y:S01]  /*5dd0*/  IMAD.HI.U32 R17, R71, R6, RZ ;  /* 0x0000000647117227 */ /* 0x000fe200078e00ff */
[-C--:B------:R-:W-:Y:S02]  /*5de0*/  SHF.R.U32.HI R15, RZ, R7.reuse, R15 ;  /* 0x00000007ff0f7219 */ /* 0x080fe4000001160f */
[-C--:B---3--:R-:W-:Y:S02]  /*5df0*/  SHF.R.U32.HI R14, RZ, R0.reuse, R14 ;  /* 0x00000000ff0e7219 */ /* 0x088fe4000001160e */
[----:B------:R-:W-:Y:S02]  /*5e00*/  SHF.R.U32.HI R5, RZ, R0, R5 ;  /* 0x00000000ff057219 */ /* 0x000fe40000011605 */
[----:B------:R-:W-:Y:S02]  /*5e10*/  SEL R14, R64, R14, !P1 ;  /* 0x0000000e400e7207 */ /* 0x000fe40004800000 */
[----:B------:R-:W-:Y:S02]  /*5e20*/  SHF.R.U32.HI R17, RZ, R7, R17 ;  /* 0x00000007ff117219 */ /* 0x000fe40000011611 */
[----:B----4-:R-:W-:-:S02]  /*5e30*/  ISETP.NE.AND P2, PT, R12, 0x1, PT ;  /* 0x000000010c00780c */ /* 0x010fc40003f45270 */
[----:B------:R-:W-:Y:S02]  /*5e40*/  SEL R5, R70, R5, !P1 ;  /* 0x0000000546057207 */ /* 0x000fe40004800000 */
[----:B------:R-:W-:Y:S02]  /*5e50*/  SEL R15, R65, R15, !P2 ;  /* 0x0000000f410f7207 */ /* 0x000fe40005000000 */
[----:B------:R-:W-:Y:S01]  /*5e60*/  SEL R17, R71, R17, !P2 ;  /* 0x0000001147117207 */ /* 0x000fe20005000000 */
[----:B-1----:R-:W-:-:S04]  /*5e70*/  IMAD.HI.U32 R13, R14, R2, RZ ;  /* 0x000000020e0d7227 */ /* 0x002fc800078e00ff */
        /* <DEDUP_REMOVED lines=25> */
.L_x_113:
[----:B------:R-:W1:Y:S02]  /*6010*/  LDCU UR4, c[0x0][0xb30] ;  /* 0x00016600ff0477ac */ /* 0x000e640008000800 */
[----:B-1----:R-:W-:-:S09]  /*6020*/  UISETP.NE.AND UP0, UPT, UR4, 0x1, UPT ;  /* 0x000000010400788c */ /* 0x002fd2000bf05270 */
        /* <DEDUP_REMOVED lines=17> */
.L_x_114:
[----:B------:R-:W-:Y:S01]  /*6140*/  ULOP3.LUT UP0, URZ, UR40, 0x90, URZ, 0xc0, !UPT ;  /* 0x0000009028ff7892 */ /* 0x000fe2000f80c0ff */
[----:B------:R-:W-:Y:S02]  /*6150*/  IADD3 R63, PT, PT, R63, 0x1, RZ ;  /* 0x000000013f3f7810 */ /* 0x000fe40007ffe0ff */
[----:B------:R-:W-:-:S06]  /*6160*/  @P3 SHF.R.U32.HI R72, RZ, 0x10, R9 ;  /* 0x00000010ff483819 */ /* 0x000fcc0000011609 */
[----:B------:R-:W-:Y:S05]  /*6170*/  BRA.U !UP0, `(.L_x_115) ;  /* 0x00000001087c7547 */ /* 0x000fea000b800000 */
[----:B------:R-:W-:Y:S01]  /*6180*/  MOV R2, 0x0 ;  /* 0x0000000000027802 */ /* 0x000fe20000000f00 */
[----:B------:R-:W1:Y:S01]  /*6190*/  LDCU.64 UR8, c[0x4][0x80] ;  /* 0x01001000ff0877ac */ /* 0x000e620008000a00 */
[----:B------:R-:W-:Y:S02]  /*61a0*/  HFMA2 R12, -RZ, RZ, 0, 5.9604644775390625e-08 ;  /* 0x00000001ff0c7431 */ /* 0x000fe400000001ff */
[----:B------:R-:W-:Y:S01]  /*61b0*/  IMAD.MOV.U32 R8, RZ, RZ, 0x70 ;  /* 0x00000070ff087424 */ /* 0x000fe200078e00ff */
[----:B------:R2:W3:Y:S01]  /*61c0*/  LDC.64 R14, c[0x4][R2] ;  /* 0x01000000020e7b82 */ /* 0x0004e20000000a00 */
[----:B------:R-:W4:Y:S01]  /*61d0*/  LDCU.64 UR6, c[0x4][0x88] ;  /* 0x01001100ff0677ac */ /* 0x000f220008000a00 */
[----:B------:R-:W-:Y:S01]  /*61e0*/  IMAD.MOV.U32 R13, RZ, RZ, RZ ;  /* 0x000000ffff0d7224 */ /* 0x000fe200078e00ff */
[----:B------:R-:W2:Y:S01]  /*61f0*/  LDCU.64 UR4, c[0x4][0x8] ;  /* 0x01000100ff0477ac */ /* 0x000ea20008000a00 */
[----:B-1----:R-:W-:Y:S01]  /*6200*/  IMAD.U32 R4, RZ, RZ, UR8 ;  /* 0x00000008ff047e24 */ /* 0x002fe2000f8e00ff */
[----:B------:R-:W-:Y:S01]  /*6210*/  MOV R5, UR9 ;  /* 0x0000000900057c02 */ /* 0x000fe20008000f00 */
[----:B----4-:R-:W-:Y:S01]  /*6220*/  IMAD.U32 R6, RZ, RZ, UR6 ;  /* 0x00000006ff067e24 */ /* 0x010fe2000f8e00ff */
[----:B------:R-:W-:Y:S01]  /*6230*/  MOV R7, UR7 ;  /* 0x0000000700077c02 */ /* 0x000fe20008000f00 */
[----:B--2---:R-:W-:Y:S01]  /*6240*/  IMAD.U32 R10, RZ, RZ, UR4 ;  /* 0x00000004ff0a7e24 */ /* 0x004fe2000f8e00ff */
[----:B------:R-:W-:-:S02]  /*6250*/  MOV R11, UR5 ;  /* 0x00000005000b7c02 */ /* 0x000fc40008000f00 */
[----:B------:R-:W-:-:S07]  /*6260*/  LEPC R20, `(.L_x_116) ;  /* 0x000000001014794e */ /* 0x000fce0000000000 */
[----:B---3-5:R-:W-:Y:S05]  /*6270*/  CALL.ABS.NOINC R14 ;  /* 0x000000000e007343 */ /* 0x028fea0003c00000 */
.L_x_116:
[----:B------:R-:W1:Y:S01]  /*6280*/  LDC.64 R2, c[0x4][R2] ;  /* 0x0100000002027b82 */ /* 0x000e620000000a00 */
[----:B------:R-:W2:Y:S01]  /*6290*/  LDCU.64 UR8, c[0x4][0x80] ;  /* 0x01001000ff0877ac */ /* 0x000ea20008000a00 */
[----:B------:R-:W-:Y:S02]  /*62a0*/  HFMA2 R12, -RZ, RZ, 0, 5.9604644775390625e-08 ;  /* 0x00000001ff0c7431 */ /* 0x000fe400000001ff */
[----:B------:R-:W-:Y:S01]  /*62b0*/  IMAD.MOV.U32 R8, RZ, RZ, 0x70 ;  /* 0x00000070ff087424 */ /* 0x000fe200078e00ff */
[----:B------:R-:W3:Y:S01]  /*62c0*/  LDCU.64 UR6, c[0x4][0x88] ;  /* 0x01001100ff0677ac */ /* 0x000ee20008000a00 */
[----:B------:R-:W-:Y:S01]  /*62d0*/  IMAD.MOV.U32 R13, RZ, RZ, RZ ;  /* 0x000000ffff0d7224 */ /* 0x000fe200078e00ff */
[----:B------:R-:W4:Y:S01]  /*62e0*/  LDCU.64 UR4, c[0x4][0x8] ;  /* 0x01000100ff0477ac */ /* 0x000f220008000a00 */
[----:B--2---:R-:W-:Y:S02]  /*62f0*/  MOV R4, UR8 ;  /* 0x0000000800047c02 */ /* 0x004fe40008000f00 */
[----:B------:R-:W-:Y:S01]  /*6300*/  MOV R5, UR9 ;  /* 0x0000000900057c02 */ /* 0x000fe20008000f00 */
[----:B---3--:R-:W-:Y:S01]  /*6310*/  IMAD.U32 R6, RZ, RZ, UR6 ;  /* 0x00000006ff067e24 */ /* 0x008fe2000f8e00ff */
[----:B------:R-:W-:Y:S01]  /*6320*/  MOV R7, UR7 ;  /* 0x0000000700077c02 */ /* 0x000fe20008000f00 */
[----:B----4-:R-:W-:Y:S01]  /*6330*/  IMAD.U32 R10, RZ, RZ, UR4 ;  /* 0x00000004ff0a7e24 */ /* 0x010fe2000f8e00ff */
[----:B------:R-:W-:-:S02]  /*6340*/  MOV R11, UR5 ;  /* 0x00000005000b7c02 */ /* 0x000fc40008000f00 */
[----:B------:R-:W-:-:S07]  /*6350*/  LEPC R20, `(.L_x_115) ;  /* 0x000000001014794e */ /* 0x000fce0000000000 */
[----:B-1----:R-:W-:Y:S05]  /*6360*/  CALL.ABS.NOINC R2 ;  /* 0x0000000002007343 */ /* 0x002fea0003c00000 */
.L_x_115:
[----:B------:R-:W1:Y:S01]  /*6370*/  LDC.64 R2, c[0x0][0x890] ;  /* 0x00022400ff027b82 */ /* 0x000e620000000a00 */
[----:B------:R-:W-:Y:S02]  /*6380*/  LOP3.LUT R69, R77, 0x1, RZ, 0x3c, !PT ;  /* 0x000000014d457812 */ /* 0x000fe400078e3cff */
[----:B-1----:R-:W-:-:S04]  /*6390*/  ISETP.NE.U32.AND P2, PT, R2, RZ, PT ;  /* 0x000000ff0200720c */ /* 0x002fc80003f45070 */
[----:B------:R-:W-:-:S13]  /*63a0*/  ISETP.NE.AND.EX P2, PT, R3, RZ, PT, P2 ;  /* 0x000000ff0300720c */ /* 0x000fda0003f45320 */
[----:B------:R-:W-:Y:S05]  /*63b0*/  @!P2 BRA `(.L_x_117) ;  /* 0x000000000034a947 */ /* 0x000fea0003800000 */
[----:B------:R-:W1:Y:S02]  /*63c0*/  LDCU.64 UR4, c[0x0][0x888] ;  /* 0x00011100ff0477ac */ /* 0x000e640008000a00 */
[----:B-1----:R-:W-:-:S04]  /*63d0*/  UISETP.NE.U32.AND UP0, UPT, UR4, URZ, UPT ;  /* 0x000000ff0400728c */ /* 0x002fc8000bf05070 */
[----:B------:R-:W-:-:S09]  /*63e0*/  UISETP.NE.AND.EX UP0, UPT, UR5, URZ, UPT, UP0 ;  /* 0x000000ff0500728c */ /* 0x000fd2000bf05300 */
[----:B------:R-:W-:Y:S05]  /*63f0*/  BRA.U !UP0, `(.L_x_118) ;  /* 0x0000000108187547 */ /* 0x000fea000b800000 */
[----:B------:R-:W1:Y:S01]  /*6400*/  LDC.64 R4, c[0x0][0x888] ;  /* 0x00022200ff047b82 */ /* 0x000e620000000a00 */
[----:B------:R-:W-:-:S04]  /*6410*/  IMAD R0, R2, UR36, RZ ;  /* 0x0000002402007c24 */ /* 0x000fc8000f8e02ff */
[----:B-1----:R-:W-:-:S05]  /*6420*/  IMAD.WIDE R4, R0, 0x4, R4 ;  /* 0x0000000400047825 */ /* 0x002fca00078e0204 */
[----:B-----5:R1:W5:Y:S01]  /*6430*/  LDG.E R35, desc[UR38][R4.64] ;  /* 0x0000002604237981 */ /* 0x020362000c1e1900 */
[----:B------:R-:W-:Y:S01]  /*6440*/  MOV R57, 0x1 ;  /* 0x0000000100397802 */ /* 0x000fe20000000f00 */
[----:B------:R-:W-:Y:S06]  /*6450*/  BRA `(.L_x_117) ;  /* 0x00000000000c7947 */ /* 0x000fec0003800000 */
.L_x_118:
[----:B------:R-:W1:Y:S01]  /*6460*/  LDCU UR4, c[0x0][0x880] ;  /* 0x00011000ff0477ac */ /* 0x000e620008000800 */
[----:B------:R-:W-:Y:S01]  /*6470*/  HFMA2 R57, -RZ, RZ, 0, 5.9604644775390625e-08 ;  /* 0x00000001ff397431 */ /* 0x000fe200000001ff */
[----:B-1---5:R-:W-:Y:S02]  /*6480*/  MOV R35, UR4 ;  /* 0x0000000400237c02 */ /* 0x022fe40008000f00 */
.L_x_117:
[----:B-1----:R-:W1:Y:S02]  /*6490*/  LDC.64 R4, c[0x0][0x8b0] ;  /* 0x00022c00ff047b82 */ /* 0x002e640000000a00 */
        /* <DEDUP_REMOVED lines=11> */
[----:B------:R-:W-:Y:S05]  /*6550*/  BRA `(.L_x_119) ;  /* 0x0000000000087947 */ /* 0x000fea0003800000 */
.L_x_120:
[----:B------:R-:W1:Y:S02]  /*6560*/  LDCU UR4, c[0x0][0x8a0] ;  /* 0x00011400ff0477ac */ /* 0x000e640008000800 */
[----:B-1---5:R-:W-:Y:S02]  /*6570*/  MOV R27, UR4 ;  /* 0x00000004001b7c02 */ /* 0x022fe40008000f00 */
.L_x_119:
[----:B------:R-:W-:Y:S01]  /*6580*/  UISETP.NE.AND UP0, UPT, UR41, URZ, UPT ;  /* 0x000000ff2900728c */ /* 0x000fe2000bf05270 */
[----:B------:R-:W-:-:S04]  /*6590*/  PLOP3.LUT P0, PT, PT, PT, PT, 0x8, 0x80 ;  /* 0x000000000080781c */ /* 0x000fc80003f0e170 */
[----:B------:R-:W-:-:S04]  /*65a0*/  P2R R87, PR, RZ, 0x1 ;  /* 0x00000001ff577803 */ /* 0x000fc80000000000 */
[----:B------:R-:W-:Y:S05]  /*65b0*/  BRA.U !UP0, `(.L_x_121) ;  /* 0x00000001083c7547 */ /* 0x000fea000b800000 */
[----:B------:R-:W-:-:S04]  /*65c0*/  ISETP.NE.U32.AND P0, PT, R2, RZ, PT ;  /* 0x000000ff0200720c */ /* 0x000fc80003f05070 */
[----:B------:R-:W-:-:S13]  /*65d0*/  ISETP.NE.AND.EX P0, PT, R3, RZ, PT, P0 ;  /* 0x000000ff0300720c */ /* 0x000fda0003f05300 */
[----:B-----5:R-:W-:-:S04]  /*65e0*/  @!P0 FSETP.EQ.AND P1, PT, R35, RZ, PT ;  /* 0x000000ff2300820b */ /* 0x020fc80003f22000 */
[----:B------:R-:W-:Y:S01]  /*65f0*/  P2R R87, PR, RZ, 0x2 ;  /* 0x00000002ff577803 */ /* 0x000fe20000000000 */
[----:B------:R-:W-:Y:S08]  /*6600*/  @!P0 BRA `(.L_x_121) ;  /* 0x0000000000288947 */ /* 0x000ff00003800000 */
[----:B------:R-:W2:Y:S01]  /*6610*/  LDCU.64 UR4, c[0x0][0x888] ;  /* 0x00011100ff0477ac */ /* 0x000ea20008000a00 */
[----:B------:R-:W-:Y:S02]  /*6620*/  LOP3.LUT P1, RZ, R57, 0xff, RZ, 0xc0, !PT ;  /* 0x000000ff39ff7812 */ /* 0x000fe4000782c0ff */
[----:B------:R-:W-:-:S04]  /*6630*/  FSETP.NEU.AND P0, PT, R35, RZ, PT ;  /* 0x000000ff2300720b */ /* 0x000fc80003f0d000 */
[----:B------:R-:W-:Y:S02]  /*6640*/  SEL R0, RZ, 0xffffffff, P0 ;  /* 0xffffffffff007807 */ /* 0x000fe40000000000 */
[----:B--2---:R-:W-:-:S04]  /*6650*/  ISETP.NE.U32.AND P3, PT, RZ, UR4, PT ;  /* 0x00000004ff007c0c */ /* 0x004fc8000bf65070 */
[----:B------:R-:W-:-:S04]  /*6660*/  ISETP.NE.AND.EX P3, PT, RZ, UR5, PT, P3 ;  /* 0x00000005ff007c0c */ /* 0x000fc8000bf65330 */
[----:B------:R-:W-:-:S04]  /*6670*/  @!P1 SEL R0, RZ, 0xffffffff, P3 ;  /* 0xffffffffff009807 */ /* 0x000fc80001800000 */
[----:B------:R-:W-:-:S04]  /*6680*/  LOP3.LUT R0, R0, 0x1, RZ, 0xc0, !PT ;  /* 0x0000000100007812 */ /* 0x000fc800078ec0ff */
[----:B------:R-:W-:-:S04]  /*6690*/  ISETP.EQ.U32.AND P0, PT, R0, 0x1, PT ;  /* 0x000000010000780c */ /* 0x000fc80003f02070 */
[----:B------:R-:W-:-:S09]  /*66a0*/  P2R R87, PR, RZ, 0x1 ;  /* 0x00000001ff577803 */ /* 0x000fd20000000000 */
.L_x_121:
[----:B------:R-:W-:Y:S01]  /*66b0*/  ISETP.NE.AND P3, PT, R87, RZ, PT ;  /* 0x000000ff5700720c */ /* 0x000fe20003f65270 */
[----:B------:R-:W2:Y:S01]  /*66c0*/  LDCU.64 UR4, c[0x0][0x888] ;  /* 0x00011100ff0477ac */ /* 0x000ea20008000a00 */
[----:B------:R-:W-:Y:S01]  /*66d0*/  IMAD.MOV.U32 R68, RZ, RZ, 0x1 ;  /* 0x00000001ff447424 */ /* 0x000fe200078e00ff */
[----:B------:R-:W-:Y:S01]  /*66e0*/  CS2R R54, SRZ ;  /* 0x0000000000367805 */ /* 0x000fe2000001ff00 */
[----:B------:R-:W-:Y:S01]  /*66f0*/  IMAD.SHL.U32 R62, R24, 0x40, RZ ;  /* 0x00000040183e7824 */ /* 0x000fe200078e00ff */
[----:B------:R-:W-:Y:S01]  /*6700*/  CS2R R52, SRZ ;  /* 0x0000000000347805 */ /* 0x000fe2000001ff00 */
[----:B------:R-:W-:Y:S01]  /*6710*/  IMAD.SHL.U32 R61, R23, 0x40, RZ ;  /* 0x00000040173d7824 */ /* 0x000fe200078e00ff */
[----:B------:R-:W-:Y:S01]  /*6720*/  CS2R R50, SRZ ;  /* 0x0000000000327805 */ /* 0x000fe2000001ff00 */
[----:B------:R-:W-:Y:S01]  /*6730*/  IMAD R23, R25, 0x20, R26 ;  /* 0x0000002019177824 */ /* 0x000fe200078e021a */
[----:B------:R-:W-:Y:S01]  /*6740*/  CS2R R48, SRZ ;  /* 0x0000000000307805 */ /* 0x000fe2000001ff00 */
[----:B------:R-:W-:-:S02]  /*6750*/  IMAD.MOV.U32 R24, RZ, RZ, RZ ;  /* 0x000000ffff187224 */ /* 0x000fc400078e00ff */
[----:B------:R-:W-:Y:S01]  /*6760*/  IMAD.U32 R67, RZ, RZ, UR37 ;  /* 0x00000025ff437e24 */ /* 0x000fe2000f8e00ff */
[----:B------:R-:W-:Y:S01]  /*6770*/  @!P3 SHF.L.U32 R0, R69, 0x1f, RZ ;  /* 0x0000001f4500b819 */ /* 0x000fe200000006ff */
[--C-:B------:R-:W-:Y:S02]  /*6780*/  @!P3 IMAD R2, R74, 0x8, R16.reuse ;  /* 0x000000084a02b824 */ /* 0x100fe400078e0210 */
[----:B------:R-:W-:Y:S02]  /*6790*/  IMAD R16, R25, 0x8, R16 ;  /* 0x0000000819107824 */ /* 0x000fe400078e0210 */
[----:B------:R3:W4:Y:S01]  /*67a0*/  @!P3 SYNCS.PHASECHK.TRANS64.TRYWAIT P1, [R2+URZ+0x110], R0 ;  /* 0x000110000200b5a7 */ /* 0x00072200080211ff */
[----:B--2---:R-:W-:Y:S01]  /*67b0*/  ISETP.NE.U32.AND P0, PT, RZ, UR4, PT ;  /* 0x00000004ff007c0c */ /* 0x004fe2000bf05070 */
[----:B------:R-:W-:-:S03]  /*67c0*/  IMAD.MOV.U32 R66, RZ, RZ, R74 ;  /* 0x000000ffff427224 */ /* 0x000fc600078e004a */
[----:B------:R-:W-:Y:S02]  /*67d0*/  ISETP.NE.AND.EX P0, PT, RZ, UR5, PT, P0 ;  /* 0x00000005ff007c0c */ /* 0x000fe4000bf05300 */
[----:B---3--:R-:W-:Y:S02]  /*67e0*/  SHF.L.U32 R0, R76, 0x1f, RZ ;  /* 0x0000001f4c007819 */ /* 0x008fe400000006ff */
[----:B------:R-:W-:Y:S02]  /*67f0*/  SEL R2, RZ, 0xffffffff, P0 ;  /* 0xffffffffff027807 */ /* 0x000fe40000000000 */
[----:B------:R2:W3:Y:S01]  /*6800*/  SYNCS.PHASECHK.TRANS64.TRYWAIT P4, [R16+URZ+0x170], R0 ;  /* 0x00017000100075a7 */ /* 0x0004e200080811ff */
[----:B-----5:R-:W-:-:S04]  /*6810*/  FSETP.NEU.AND P0, PT, R35, RZ, PT ;  /* 0x000000ff2300720b */ /* 0x020fc80003f0d000 */
[----:B--2---:R-:W-:Y:S02]  /*6820*/  SEL R0, RZ, 0xffffffff, P0 ;  /* 0xffffffffff007807 */ /* 0x004fe40000000000 */
[----:B------:R-:W-:-:S04]  /*6830*/  LOP3.LUT P0, R60, R57, 0xff, RZ, 0xc0, !PT ;  /* 0x000000ff393c7812 */ /* 0x000fc8000780c0ff */
[----:B------:R-:W-:-:S04]  /*6840*/  @P2 SEL R0, R2, R0, !P0 ;  /* 0x0000000002002207 */ /* 0x000fc80004000000 */
[----:B------:R-:W-:-:S04]  /*6850*/  LOP3.LUT R0, R0, 0x1, RZ, 0xc0, !PT ;  /* 0x0000000100007812 */ /* 0x000fc800078ec0ff */
[----:B------:R-:W-:-:S04]  /*6860*/  ISETP.NE.U32.AND P0, PT, R0, 0x1, PT ;  /* 0x000000010000780c */ /* 0x000fc80003f05070 */
[----:B------:R-:W-:Y:S02]  /*6870*/  P2R R82, PR, RZ, 0x1 ;  /* 0x00000001ff527803 */ /* 0x000fe40000000000 */
[----:B------:R-:W-:Y:S02]  /*6880*/  PLOP3.LUT P0, PT, PT, PT, PT, 0x80, 0x8 ;  /* 0x000000000008781c */ /* 0x000fe40003f0f070 */
[----:B----4-:R-:W-:Y:S02]  /*6890*/  @!P3 SEL R68, RZ, 0x1, !P1 ;  /* 0x00000001ff44b807 */ /* 0x010fe40004800000 */
[----:B------:R-:W-:-:S04]  /*68a0*/  PLOP3.LUT P1, PT, PT, PT, PT, 0x8, 0x80 ;  /* 0x000000000080781c */ /* 0x000fc80003f2e170 */
[----:B------:R-:W-:Y:S02]  /*68b0*/  P2R R85, PR, RZ, 0x2 ;  /* 0x00000002ff557803 */ /* 0x000fe40000000000 */
[----:B---3--:R-:W-:-:S07]  /*68c0*/  P2R R86, PR, RZ, 0x10 ;  /* 0x00000010ff567803 */ /* 0x008fce0000000000 */
.L_x_187:
[----:B------:R-:W-:Y:S01]  /*68d0*/  ISETP.NE.AND P1, PT, R87, RZ, PT ;  /* 0x000000ff5700720c */ /* 0x000fe20003f25270 */
[----:B------:R-:W-:Y:S05]  /*68e0*/  YIELD ;  /* 0x0000000000007946 */ /* 0x000fea0003800000 */
[----:B------:R-:W-:Y:S01]  /*68f0*/  P2R R84, PR, RZ, 0x1 ;  /* 0x00000001ff547803 */ /* 0x000fe20000000000 */
[----:B------:R-:W-:Y:S06]  /*6900*/  BSSY B1, `(.L_x_122) ;  /* 0x0000022000017945 */ /* 0x000fec0003800000 */
[----:B------:R-:W-:Y:S05]  /*6910*/  @P1 BRA `(.L_x_123) ;  /* 0x0000000000801947 */ /* 0x000fea0003800000 */
[----:B------:R-:W-:Y:S01]  /*6920*/  ISETP.NE.AND P1, PT, R82, RZ, PT ;  /* 0x000000ff5200720c */ /* 0x000fe20003f25270 */
[----:B------:R-:W-:Y:S01]  /*6930*/  BSSY B0, `(.L_x_124) ;  /* 0x0000017000007945 */ /* 0x000fe20003800000 */
[----:B------:R-:W-:Y:S02]  /*6940*/  LOP3.LUT P2, RZ, R79, 0x40, RZ, 0xc0, !PT ;  /* 0x000000404fff7812 */ /* 0x000fe4000784c0ff */
[----:B------:R-:W-:Y:S09]  /*6950*/  PLOP3.LUT P0, PT, PT, PT, PT, 0x8, 0x80 ;  /* 0x000000000080781c */ /* 0x000ff20003f0e170 */
[----:B-1----:R-:W-:Y:S01]  /*6960*/  @P1 IMAD R4, R66, 0x800, R78 ;  /* 0x0000080042041824 */ /* 0x002fe200078e024e */
[----:B------:R-:W1:Y:S01]  /*6970*/  @P1 S2R R0, SR_CgaCtaId ;  /* 0x0000000000001919 */ /* 0x000e620000008800 */
[----:B------:R-:W-:Y:S02]  /*6980*/  @P1 MOV R2, 0x400 ;  /* 0x0000040000021802 */ /* 0x000fe40000000f00 */
[----:B------:R-:W-:Y:S02]  /*6990*/  @P1 PLOP3.LUT P0, PT, P2, PT, PT, 0x80, 0x8 ;  /* 0x000000000008181c */ /* 0x000fe4000170f070 */
[----:B-1----:R-:W-:Y:S01]  /*69a0*/  @P1 LEA R0, R0, R2, 0x18 ;  /* 0x0000000200001211 */ /* 0x002fe200078ec0ff */
[----:B------:R-:W-:Y:S04]  /*69b0*/  VIADD R2, R66, 0x1 ;  /* 0x0000000142027836 */ /* 0x000fe80000000000 */
[----:B------:R-:W-:Y:S04]  /*69c0*/  @P1 IMAD.U32 R4, R4, 0x2, R0 ;  /* 0x0000000204041824 */ /* 0x000fe800078e0000 */
[C---:B------:R-:W-:Y:S02]  /*69d0*/  @P1 VIADD R0, R4.reuse, 0x300 ;  /* 0x0000030004001836 */ /* 0x040fe40000000000 */
[----:B------:R-:W-:Y:S02]  /*69e0*/  @P1 VIADD R3, R4, 0x310 ;  /* 0x0000031004031836 */ /* 0x000fe40000000000 */
[----:B------:R-:W-:Y:S01]  /*69f0*/  @P0 VIADD R3, R0, 0xfffffff0 ;  /* 0xfffffff000030836 */ /* 0x000fe20000000000 */
[----:B------:R-:W-:Y:S11]  /*6a00*/  ISETP.NE.AND P0, PT, R68, RZ, PT ;  /* 0x000000ff4400720c */ /* 0x000ff60003f05270 */
[----:B------:R-:W-:Y:S02]  /*6a10*/  @!UPT UIADD3 URZ, UPT, UPT, URZ, URZ, URZ ;  /* 0x000000fffffff290 */ /* 0x000fe4000fffe0ff */
[----:B------:R-:W-:Y:S05]  /*6a20*/  @P0 BRA `(.L_x_125) ;  /* 0x00000000001c0947 */ /* 0x000fea0003800000 */
[----:B------:R-:W1:Y:S01]  /*6a30*/  S2UR UR4, SR_CgaCtaId ;  /* 0x00000000000479c3 */ /* 0x000e620000008800 */
[----:B------:R-:W-:Y:S01]  /*6a40*/  UMOV UR5, 0x400 ;  /* 0x0000040000057882 */ /* 0x000fe20000000000 */
[----:B------:R-:W-:Y:S01]  /*6a50*/  SHF.L.U32 R0, R69, 0x1f, RZ ;  /* 0x0000001f45007819 */ /* 0x000fe200000006ff */
[----:B-1----:R-:W-:Y:S06]  /*6a60*/  ULEA UR4, UR4, UR5, 0x18 ;  /* 0x0000000504047291 */ /* 0x002fec000f8ec0ff */
[----:B------:R-:W-:Y:S04]  /*6a70*/  LEA R5, R66, UR4, 0x3 ;  /* 0x0000000442057c11 */ /* 0x000fe8000f8e18ff */
[----:B------:R-:W1:Y:S02]  /*6a80*/  SYNCS.PHASECHK.TRANS64.TRYWAIT P0, [R5+URZ+0x110], R0 ;  /* 0x00011000050075a7 */ /* 0x000e6400080011ff */
[----:B-1----:R-:W-:Y:S05]  /*6a90*/  @!P0 BRA `(.L_x_126) ;  /* 0x00000034007c8947 */ /* 0x002fea0003800000 */
.L_x_125:
[----:B------:R-:W-:Y:S05]  /*6aa0*/  BSYNC B0 ;  /* 0x0000000000007941 */ /* 0x000fea0003800000 */
.L_x_124:
[----:B------:R-:W-:Y:S02]  /*6ab0*/  ISETP.NE.AND P1, PT, R82, RZ, PT ;  /* 0x000000ff5200720c */ /* 0x000fe40003f25270 */
[C---:B------:R-:W-:Y:S04]  /*6ac0*/  ISETP.NE.AND P0, PT, R2.reuse, 0x3, PT ;  /* 0x000000030200780c */ /* 0x040fe80003f05270 */
[----:B-1----:R-:W-:Y:S02]  /*6ad0*/  SEL R0, RZ, 0x1, P0 ;  /* 0x00000001ff007807 */ /* 0x002fe40000000000 */
[----:B------:R-:W-:Y:S02]  /*6ae0*/  SEL R66, R2, RZ, P0 ;  /* 0x000000ff02427207 */ /* 0x000fe40000000000 */
[----:B------:R-:W-:Y:S03]  /*6af0*/  LOP3.LUT R69, R69, R0, RZ, 0x3c, !PT ;  /* 0x0000000045457212 */ /* 0x000fe600078e3cff */
[----:B------:R2:W3:Y:S04]  /*6b00*/  @P1 LDS.128 R48, [R4+0x300] ;  /* 0x0003000004301984 */ /* 0x0004e80000000c00 */
[----:B------:R2:W4:Y:S02]  /*6b10*/  @P1 LDS.128 R52, [R3] ;  /* 0x0000000003341984 */ /* 0x0005240000000c00 */
.L_x_123:
[----:B------:R-:W-:Y:S05]  /*6b20*/  BSYNC B1 ;  /* 0x0000000000017941 */ /* 0x000fea0003800000 */
.L_x_122:
[----:B------:R-:W-:Y:S01]  /*6b30*/  ISETP.NE.AND P1, PT, R86, RZ, PT ;  /* 0x000000ff5600720c */ /* 0x000fe20003f25270 */
[----:B------:R-:W5:Y:S01]  /*6b40*/  S2UR UR4, SR_CgaCtaId ;  /* 0x00000000000479c3 */ /* 0x000f620000008800 */
[----:B------:R-:W-:Y:S01]  /*6b50*/  ISETP.NE.AND P0, PT, R85, RZ, PT ;  /* 0x000000ff5500720c */ /* 0x000fe20003f05270 */
[----:B------:R-:W-:Y:S01]  /*6b60*/  IMAD.IADD R2, R23, 0x1, R24 ;  /* 0x0000000117027824 */ /* 0x000fe200078e0218 */
[----:B------:R-:W-:Y:S01]  /*6b70*/  MOV R58, 0x400 ;  /* 0x00000400003a7802 */ /* 0x000fe20000000f00 */
[----:B------:R-:W-:Y:S01]  /*6b80*/  BSSY B0, `(.L_x_127) ;  /* 0x000000a000007945 */ /* 0x000fe20003800000 */
[----:B------:R-:W-:Y:S02]  /*6b90*/  PLOP3.LUT P0, PT, P0, P1, PT, 0xf8, 0x8f ;  /* 0x00000000008f781c */ /* 0x000fe40000703f70 */
[----:B--2---:R-:W-:Y:S01]  /*6ba0*/  SHF.R.U32.HI R3, RZ, 0x15, R2 ;  /* 0x00000015ff037819 */ /* 0x004fe20000011602 */
[----:B-----5:R-:W-:Y:S05]  /*6bb0*/  IMAD.U32 R59, RZ, RZ, UR4 ;  /* 0x00000004ff3b7e24 */ /* 0x020fea000f8e00ff */
[----:B------:R-:W-:Y:S05]  /*6bc0*/  LEA R58, R59, R58, 0x18 ;  /* 0x0000003a3b3a7211 */ /* 0x000fea00078ec0ff */
[----:B------:R-:W-:Y:S01]  /*6bd0*/  IMAD R46, R25, 0x8, R58 ;  /* 0x00000008192e7824 */ /* 0x000fe200078e023a */
[----:B------:R-:W-:Y:S06]  /*6be0*/  @P0 BRA `(.L_x_128) ;  /* 0x00000000000c0947 */ /* 0x000fec0003800000 */
[----:B------:R-:W-:Y:S04]  /*6bf0*/  SHF.L.U32 R0, R76, 0x1f, RZ ;  /* 0x0000001f4c007819 */ /* 0x000fe800000006ff */
[----:B------:R-:W2:Y:S02]  /*6c00*/  SYNCS.PHASECHK.TRANS64.TRYWAIT P0, [R46+URZ+0x170], R0 ;  /* 0x000170002e0075a7 */ /* 0x000ea400080011ff */
[----:B--2---:R-:W-:Y:S05]  /*6c10*/  @!P0 BRA `(.L_x_129) ;  /* 0x0000003400308947 */ /* 0x004fea0003800000 */
.L_x_128:
[----:B------:R-:W-:Y:S05]  /*6c20*/  BSYNC B0 ;  /* 0x0000000000007941 */ /* 0x000fea0003800000 */
.L_x_127:
[----:B------:R-:W-:Y:S11]  /*6c30*/  LOP3.LUT P0, RZ, R3, 0x3, R81, 0x48, !PT ;  /* 0x0000000303ff7812 */ /* 0x000ff60007804851 */
[----:B------:R-:W-:Y:S02]  /*6c40*/  @!UPT UIADD3 URZ, UPT, UPT, URZ, URZ, URZ ;  /* 0x000000fffffff290 */ /* 0x000fe4000fffe0ff */
[----:B------:R-:W-:Y:S05]  /*6c50*/  @!P0 BRA `(.L_x_130) ;  /* 0x0000000000408947 */ /* 0x000fea0003800000 */
[----:B------:R-:W1:Y:S01]  /*6c60*/  LDCU.64 UR8, c[0x4][0x70] ;  /* 0x01000e00ff0877ac */ /* 0x000e620008000a00 */
[----:B------:R-:W-:Y:S01]  /*6c70*/  MOV R15, 0x0 ;  /* 0x00000000000f7802 */ /* 0x000fe20000000f00 */
[----:B------:R-:W-:Y:S02]  /*6c80*/  HFMA2 R12, -RZ, RZ, 0, 5.9604644775390625e-08 ;  /* 0x00000001ff0c7431 */ /* 0x000fe400000001ff */
[----:B------:R-:W-:Y:S02]  /*6c90*/  IMAD.MOV.U32 R8, RZ, RZ, 0x192 ;  /* 0x00000192ff087424 */ /* 0x000fe400078e00ff */
[----:B------:R-:W-:Y:S01]  /*6ca0*/  IMAD.MOV.U32 R13, RZ, RZ, RZ ;  /* 0x000000ffff0d7224 */ /* 0x000fe200078e00ff */
[----:B------:R-:W5:Y:S01]  /*6cb0*/  LDCU.64 UR6, c[0x4][0x78] ;  /* 0x01000f00ff0677ac */ /* 0x000f620008000a00 */
[----:B------:R-:W2:Y:S01]  /*6cc0*/  LDC.64 R14, c[0x4][R15] ;  /* 0x010000000f0e7b82 */ /* 0x000ea20000000a00 */
[----:B------:R-:W3:Y:S01]  /*6cd0*/  LDCU.64 UR4, c[0x4][0x10] ;  /* 0x01000200ff0477ac */ /* 0x000ee20008000a00 */
[----:B-1----:R-:W-:Y:S01]  /*6ce0*/  MOV R5, UR9 ;  /* 0x0000000900057c02 */ /* 0x002fe20008000f00 */
[----:B------:R-:W-:Y:S01]  /*6cf0*/  IMAD.U32 R4, RZ, RZ, UR8 ;  /* 0x00000008ff047e24 */ /* 0x000fe2000f8e00ff */
[----:B-----5:R-:W-:Y:S01]  /*6d00*/  MOV R7, UR7 ;  /* 0x0000000700077c02 */ /* 0x020fe20008000f00 */
[----:B------:R-:W-:Y:S01]  /*6d10*/  IMAD.U32 R6, RZ, RZ, UR6 ;  /* 0x00000006ff067e24 */ /* 0x000fe2000f8e00ff */
[----:B---3--:R-:W-:Y:S01]  /*6d20*/  MOV R11, UR5 ;  /* 0x00000005000b7c02 */ /* 0x008fe20008000f00 */
[----:B------:R-:W-:Y:S02]  /*6d30*/  IMAD.U32 R10, RZ, RZ, UR4 ;  /* 0x00000004ff0a7e24 */ /* 0x000fe4000f8e00ff */
[----:B------:R-:W-:Y:S07]  /*6d40*/  LEPC R20, `(.L_x_130) ;  /* 0x000000001014794e */ /* 0x000fee0000000000 */
[----:B--2-4-:R-:W-:Y:S05]  /*6d50*/  CALL.ABS.NOINC R14 ;  /* 0x000000000e007343 */ /* 0x014fea0003c00000 */
.L_x_130:
[----:B------:R-:W-:Y:S05]  /*6d60*/  WARPSYNC.ALL ;  /* 0x0000000000007948 */ /* 0x000fea0003800000 */
[----:B------:R-:W-:Y:S01]  /*6d70*/  R2UR UR4, R2 ;  /* 0x00000000020472ca */ /* 0x000fe200000e0000 */
[--C-:B---3--:R-:W-:Y:S01]  /*6d80*/  HADD2.F32 R20, -RZ, R48.reuse.H0_H0 ;  /* 0x20000030ff147230 */ /* 0x108fe20000004100 */
[----:B------:R-:W-:Y:S01]  /*6d90*/  ISETP.NE.AND P6, PT, R85, RZ, PT ;  /* 0x000000ff5500720c */ /* 0x000fe20003fc5270 */
[----:B------:R-:W-:Y:S01]  /*6da0*/  HADD2.F32 R21, -RZ, R48.H1_H1 ;  /* 0x30000030ff157230 */ /* 0x000fe20000004100 */
[----:B------:R-:W-:Y:S01]  /*6db0*/  MOV R36, 0x3bbb989d ;  /* 0x3bbb989d00247802 */ /* 0x000fe20000000f00 */
[----:B------:R-:W-:Y:S08]  /*6dc0*/  BSSY.RECONVERGENT B1, `(.L_x_131) ;  /* 0x00000c7000017945 */ /* 0x000ff00003800200 */
[----:B-1----:R-:W1:Y:S02]  /*6dd0*/  LDTM.x16 R4, tmem[UR4] ;  /* 0x00000004000479ee */ /* 0x002e640008240000 */
[----:B--2---:R-:W-:Y:S01]  /*6de0*/  @P6 IADD3 R0, PT, PT, R25, 0x1, RZ ;  /* 0x0000000119006810 */ /* 0x004fe20007ffe0ff */
[----:B------:R-:W-:Y:S01]  /*6df0*/  @P6 NOP ;  /* 0x0000000000006918 */ /* 0x000fe20000000000 */
[----:B------:R-:W-:Y:S02]  /*6e00*/  @P6 IADD3 R46, PT, PT, R46, 0x190, RZ ;  /* 0x000001902e2e6810 */ /* 0x000fe40007ffe0ff */
[----:B------:R-:W-:Y:S02]  /*6e10*/  @P6 ISETP.NE.AND P0, PT, R0, 0x4, PT ;  /* 0x000000040000680c */ /* 0x000fe40003f05270 */
[----:B------:R-:W-:Y:S02]  /*6e20*/  @P6 LOP3.LUT R46, R46, 0xfefffff8, RZ, 0xc0, !PT ;  /* 0xfefffff82e2e6812 */ /* 0x000fe400078ec0ff */
[----:B------:R-:W-:Y:S02]  /*6e30*/  @P6 SEL R25, R0, RZ, P0 ;  /* 0x000000ff00196207 */ /* 0x000fe40000000000 */
[----:B-1----:R1:W-:Y:S01]  /*6e40*/  @P6 SYNCS.ARRIVE.TRANS64.RED.A1T0 RZ, [R46+URZ], RZ ;  /* 0x000000ff2eff69a7 */ /* 0x0023e200081004ff */
[----:B------:R-:W-:Y:S04]  /*6e50*/  @P6 SEL R88, RZ, 0x1, P0 ;  /* 0x00000001ff586807 */ /* 0x000fe80000000000 */
[----:B------:R-:W-:Y:S01]  /*6e60*/  @P6 LOP3.LUT R76, R76, R88, RZ, 0x3c, !PT ;  /* 0x000000584c4c6212 */ /* 0x000fe200078e3cff */
[C---:B------:R-:W-:Y:S01]  /*6e70*/  FMUL R0, R27.reuse, R4 ;  /* 0x000000041b007220 */ /* 0x040fe20000400000 */
[C---:B------:R-:W-:Y:S01]  /*6e80*/  FMUL R4, R27.reuse, R8 ;  /* 0x000000081b047220 */ /* 0x040fe20000400000 */
[C---:B------:R-:W-:Y:S01]  /*6e90*/  FMUL R8, R27.reuse, R12 ;  /* 0x0000000c1b087220 */ /* 0x040fe20000400000 */
[C---:B------:R-:W-:Y:S01]  /*6ea0*/  FMUL R2, R27.reuse, R5 ;  /* 0x000000051b027220 */ /* 0x040fe20000400000 */
[C---:B------:R-:W-:Y:S01]  /*6eb0*/  FMUL R12, R27.reuse, R16 ;  /* 0x000000101b0c7220 */ /* 0x040fe20000400000 */
[C---:B------:R-:W-:Y:S01]  /*6ec0*/  FMUL R3, R27.reuse, R6 ;  /* 0x000000061b037220 */ /* 0x040fe20000400000 */
[C---:B------:R-:W-:Y:S01]  /*6ed0*/  FMUL R5, R27.reuse, R9 ;  /* 0x000000091b057220 */ /* 0x040fe20000400000 */
[--C-:B------:R-:W-:Y:S02]  /*6ee0*/  HADD2.F32 R16, -RZ, R49.reuse.H0_H0 ;  /* 0x20000031ff107230 */ /* 0x100fe40000004100 */
[C---:B------:R-:W-:Y:S01]  /*6ef0*/  FMUL R6, R27.reuse, R10 ;  /* 0x0000000a1b067220 */ /* 0x040fe20000400000 */
[C---:B------:R-:W-:Y:S01]  /*6f00*/  FMUL R9, R27.reuse, R13 ;  /* 0x0000000d1b097220 */ /* 0x040fe20000400000 */
[C---:B------:R-:W-:Y:S01]  /*6f10*/  FMUL R10, R27.reuse, R14 ;  /* 0x0000000e1b0a7220 */ /* 0x040fe20000400000 */
[C---:B------:R-:W-:Y:S01]  /*6f20*/  FMUL R13, R27.reuse, R17 ;  /* 0x000000111b0d7220 */ /* 0x040fe20000400000 */
[----:B------:R-:W-:Y:S01]  /*6f30*/  FMUL R14, R27, R18 ;  /* 0x000000121b0e7220 */ /* 0x000fe20000400000 */
[----:B------:R-:W-:Y:S01]  /*6f40*/  FFMA R0, R35, R20, R0 ;  /* 0x0000001423007223 */ /* 0x000fe20000000000 */
[----:B------:R-:W-:Y:S02]  /*6f50*/  HADD2.F32 R17, -RZ, R49.H1_H1 ;  /* 0x30000031ff117230 */ /* 0x000fe40000004100 */
[----:B------:R-:W-:Y:S01]  /*6f60*/  FMUL R7, R27, R7 ;  /* 0x000000071b077220 */ /* 0x000fe20000400000 */
[C---:B------:R-:W-:Y:S01]  /*6f70*/  FFMA R2, R35.reuse, R21, R2 ;  /* 0x0000001523027223 */ /* 0x040fe20000000002 */
[--C-:B------:R-:W-:Y:S02]  /*6f80*/  HADD2.F32 R18, -RZ, R50.reuse.H0_H0 ;  /* 0x20000032ff127230 */ /* 0x100fe40000004100 */
[C---:B------:R-:W-:Y:S01]  /*6f90*/  FFMA R3, R35.reuse, R16, R3 ;  /* 0x0000001023037223 */ /* 0x040fe20000000003 */
[----:B------:R-:W-:Y:S02]  /*6fa0*/  HADD2.F32 R20, -RZ, R50.H1_H1 ;  /* 0x30000032ff147230 */ /* 0x000fe40000004100 */
[C---:B------:R-:W-:Y:S01]  /*6fb0*/  FFMA R7, R35.reuse, R17, R7 ;  /* 0x0000001123077223 */ /* 0x040fe20000000007 */
[--C-:B------:R-:W-:Y:S02]  /*6fc0*/  HADD2.F32 R16, -RZ, R51.reuse.H0_H0 ;  /* 0x20000033ff107230 */ /* 0x100fe40000004100 */
[----:B------:R-:W-:Y:S01]  /*6fd0*/  FFMA R4, R35, R18, R4 ;  /* 0x0000001223047223 */ /* 0x000fe20000000004 */
[----:B------:R-:W-:Y:S02]  /*6fe0*/  HADD2.F32 R17, -RZ, R51.H1_H1 ;  /* 0x30000033ff117230 */ /* 0x000fe40000004100 */
[----:B------:R-:W-:Y:S01]  /*6ff0*/  FMUL R11, R27, R11 ;  /* 0x0000000b1b0b7220 */ /* 0x000fe20000400000 */
[C---:B------:R-:W-:Y:S01]  /*7000*/  FFMA R5, R35.reuse, R20, R5 ;  /* 0x0000001423057223 */ /* 0x040fe20000000005 */
[C---:B------:R-:W-:Y:S01]  /*7010*/  FFMA R6, R35.reuse, R16, R6 ;  /* 0x0000001023067223 */ /* 0x040fe20000000006 */
[--C-:B----4-:R-:W-:Y:S02]  /*7020*/  HADD2.F32 R16, -RZ, R52.reuse.H0_H0 ;  /* 0x20000034ff107230 */ /* 0x110fe40000004100 */
[----:B------:R-:W-:Y:S01]  /*7030*/  FFMA R11, R35, R17, R11 ;  /* 0x00000011230b7223 */ /* 0x000fe2000000000b */
[----:B------:R-:W-:Y:S02]  /*7040*/  HADD2.F32 R18, -RZ, R52.H1_H1 ;  /* 0x30000034ff127230 */ /* 0x000fe40000004100 */
[----:B------:R-:W-:Y:S01]  /*7050*/  FMUL R15, R27, R15 ;  /* 0x0000000f1b0f7220 */ /* 0x000fe20000400000 */
[--C-:B------:R-:W-:Y:S02]  /*7060*/  HADD2.F32 R20, -RZ, R53.reuse.H0_H0 ;  /* 0x20000035ff147230 */ /* 0x100fe40000004100 */
[C---:B------:R-:W-:Y:S01]  /*7070*/  FFMA R8, R35.reuse, R16, R8 ;  /* 0x0000001023087223 */ /* 0x040fe20000000008 */
[----:B------:R-:W-:Y:S02]  /*7080*/  HADD2.F32 R17, -RZ, R53.H1_H1 ;  /* 0x30000035ff117230 */ /* 0x000fe40000004100 */
[C---:B------:R-:W-:Y:S01]  /*7090*/  FFMA R9, R35.reuse, R18, R9 ;  /* 0x0000001223097223 */ /* 0x040fe20000000009 */
[--C-:B------:R-:W-:Y:S02]  /*70a0*/  HADD2.F32 R16, -RZ, R54.reuse.H0_H0 ;  /* 0x20000036ff107230 */ /* 0x100fe40000004100 */
[C---:B------:R-:W-:Y:S01]  /*70b0*/  FFMA R10, R35.reuse, R20, R10 ;  /* 0x00000014230a7223 */ /* 0x040fe2000000000a */
[--C-:B------:R-:W-:Y:S02]  /*70c0*/  HADD2.F32 R18, -RZ, R55.reuse.H0_H0 ;  /* 0x20000037ff127230 */ /* 0x100fe40000004100 */
[C---:B------:R-:W-:Y:S01]  /*70d0*/  FFMA R15, R35.reuse, R17, R15 ;  /* 0x00000011230f7223 */ /* 0x040fe2000000000f */
[----:B------:R-:W-:Y:S02]  /*70e0*/  HADD2.F32 R17, -RZ, R54.H1_H1 ;  /* 0x30000036ff117230 */ /* 0x000fe40000004100 */
[----:B------:R-:W-:Y:S01]  /*70f0*/  FFMA R12, R35, R16, R12 ;  /* 0x00000010230c7223 */ /* 0x000fe2000000000c */
[----:B------:R-:W-:Y:S02]  /*7100*/  HADD2.F32 R20, -RZ, R55.H1_H1 ;  /* 0x30000037ff147230 */ /* 0x000fe40000004100 */
[----:B------:R-:W-:Y:S01]  /*7110*/  FMUL R19, R27, R19 ;  /* 0x000000131b137220 */ /* 0x000fe20000400000 */
[C---:B------:R-:W-:Y:S01]  /*7120*/  FFMA R13, R35.reuse, R17, R13 ;  /* 0x00000011230d7223 */ /* 0x040fe2000000000d */
[C---:B------:R-:W-:Y:S01]  /*7130*/  FFMA R14, R35.reuse, R18, R14 ;  /* 0x00000012230e7223 */ /* 0x040fe2000000000e */
[----:B------:R-:W-:Y:S02]  /*7140*/  HFMA2 R18, -RZ, RZ, 3.7421875, 0 ;  /* 0x437c0000ff127431 */ /* 0x000fe400000001ff */
[----:B------:R-:W-:Y:S01]  /*7150*/  FFMA R19, R35, R20, R19 ;  /* 0x0000001423137223 */ /* 0x000fe20000000013 */
[C---:B------:R-:W-:Y:S04]  /*7160*/  FFMA.SAT R17, R0.reuse, -R36, 0.5 ;  /* 0x3f00000000117423 */ /* 0x040fe80000002824 */
[----:B------:R-:W-:Y:S04]  /*7170*/  FFMA.RM R17, R17, R18, 12582913 ;  /* 0x4b40000111117423 */ /* 0x000fe80000004012 */
[----:B------:R-:W-:Y:S04]  /*7180*/  FADD R16, R17, -12583039 ;  /* 0xcb40007f11107421 */ /* 0x000fe80000000000 */
[C---:B------:R-:W-:Y:S04]  /*7190*/  FFMA R16, R0.reuse, -1.4426950216293334961, -R16 ;  /* 0xbfb8aa3b00107823 */ /* 0x040fe80000000810 */
[----:B------:R-:W-:Y:S01]  /*71a0*/  FFMA R16, R0, -1.925963033500011079e-08, R16 ;  /* 0xb2a5706000107823 */ /* 0x000fe20000000010 */
[----:B------:R-:W-:Y:S04]  /*71b0*/  FFMA.SAT R0, R2, -R36, 0.5 ;  /* 0x3f00000002007423 */ /* 0x000fe80000002824 */
[----:B------:R-:W-:Y:S01]  /*71c0*/  FFMA.RM R20, R0, R18, 12582913 ;  /* 0x4b40000100147423 */ /* 0x000fe20000004012 */
[----:B------:R-:W2:Y:S03]  /*71d0*/  MUFU.EX2 R16, R16 ;  /* 0x0000001000107308 */ /* 0x000ea60000000800 */
[----:B------:R-:W-:Y:S04]  /*71e0*/  FADD R0, R20, -12583039 ;  /* 0xcb40007f14007421 */ /* 0x000fe80000000000 */
[C---:B------:R-:W-:Y:S04]  /*71f0*/  FFMA R0, R2.reuse, -1.4426950216293334961, -R0 ;  /* 0xbfb8aa3b02007823 */ /* 0x040fe80000000800 */
[----:B------:R-:W-:Y:S01]  /*7200*/  FFMA R0, R2, -1.925963033500011079e-08, R0 ;  /* 0xb2a5706002007823 */ /* 0x000fe20000000000 */
[----:B------:R-:W-:Y:S03]  /*7210*/  FFMA.SAT R2, R3, -R36, 0.5 ;  /* 0x3f00000003027423 */ /* 0x000fe60000002824 */
[----:B------:R-:W3:Y:S01]  /*7220*/  MUFU.EX2 R37, R0 ;  /* 0x0000000000257308 */ /* 0x000ee20000000800 */
[----:B------:R-:W-:Y:S04]  /*7230*/  FFMA.RM R21, R2, R18, 12582913 ;  /* 0x4b40000102157423 */ /* 0x000fe80000004012 */
[----:B------:R-:W-:Y:S04]  /*7240*/  FADD R2, R21, -12583039 ;  /* 0xcb40007f15027421 */ /* 0x000fe80000000000 */
[C---:B------:R-:W-:Y:S04]  /*7250*/  FFMA R2, R3.reuse, -1.4426950216293334961, -R2 ;  /* 0xbfb8aa3b03027823 */ /* 0x040fe80000000802 */
[----:B------:R-:W-:Y:S01]  /*7260*/  FFMA R2, R3, -1.925963033500011079e-08, R2 ;  /* 0xb2a5706003027823 */ /* 0x000fe20000000002 */
[----:B------:R-:W-:Y:S03]  /*7270*/  FFMA.SAT R3, R7, -R36, 0.5 ;  /* 0x3f00000007037423 */ /* 0x000fe60000002824 */
[----:B------:R-:W4:Y:S01]  /*7280*/  MUFU.EX2 R38, R2 ;  /* 0x0000000200267308 */ /* 0x000f220000000800 */
[----:B------:R-:W-:Y:S04]  /*7290*/  FFMA.RM R28, R3, R18, 12582913 ;  /* 0x4b400001031c7423 */ /* 0x000fe80000004012 */
[----:B------:R-:W-:Y:S04]  /*72a0*/  FADD R3, R28, -12583039 ;  /* 0xcb40007f1c037421 */ /* 0x000fe80000000000 */
[C---:B------:R-:W-:Y:S04]  /*72b0*/  FFMA R3, R7.reuse, -1.4426950216293334961, -R3 ;  /* 0xbfb8aa3b07037823 */ /* 0x040fe80000000803 */
[----:B------:R-:W-:Y:S01]  /*72c0*/  FFMA R3, R7, -1.925963033500011079e-08, R3 ;  /* 0xb2a5706007037823 */ /* 0x000fe20000000003 */
[C---:B------:R-:W-:Y:S03]  /*72d0*/  FFMA.SAT R7, R4.reuse, -R36, 0.5 ;  /* 0x3f00000004077423 */ /* 0x040fe60000002824 */
[----:B------:R-:W5:Y:S01]  /*72e0*/  MUFU.EX2 R39, R3 ;  /* 0x0000000300277308 */ /* 0x000f620000000800 */
        /* <DEDUP_REMOVED lines=10> */
[C---:B------:R-:W-:Y:S04]  /*7390*/  FFMA.SAT R5, R6.reuse, -R36, 0.5 ;  /* 0x3f00000006057423 */ /* 0x040fe80000002824 */
[----:B------:R-:W-:Y:S04]  /*73a0*/  FFMA.RM R31, R5, R18, 12582913 ;  /* 0x4b400001051f7423 */ /* 0x000fe80000004012 */
[----:B------:R-:W-:Y:S04]  /*73b0*/  FADD R5, R31, -12583039 ;  /* 0xcb40007f1f057421 */ /* 0x000fe80000000000 */
[C---:B------:R-:W-:Y:S04]  /*73c0*/  FFMA R5, R6.reuse, -1.4426950216293334961, -R5 ;  /* 0xbfb8aa3b06057823 */ /* 0x040fe80000000805 */
[----:B------:R-:W-:Y:S01]  /*73d0*/  FFMA R5, R6, -1.925963033500011079e-08, R5 ;  /* 0xb2a5706006057823 */ /* 0x000fe20000000005 */
[C---:B------:R-:W-:Y:S03]  /*73e0*/  FFMA.SAT R6, R11.reuse, -R36, 0.5 ;  /* 0x3f0000000b067423 */ /* 0x040fe60000002824 */
[----:B------:R-:W-:Y:S01]  /*73f0*/  MUFU.EX2 R41, R5 ;  /* 0x0000000500297308 */ /* 0x000fe20000000800 */
        /* <DEDUP_REMOVED lines=11> */
[----:B------:R1:W-:Y:S01]  /*74b0*/  MUFU.EX2 R43, R11 ;  /* 0x0000000b002b7308 */ /* 0x0003e20000000800 */
[----:B------:R-:W-:Y:S04]  /*74c0*/  FFMA.RM R34, R8, R18, 12582913 ;  /* 0x4b40000108227423 */ /* 0x000fe80000004012 */
[----:B------:R-:W-:Y:S04]  /*74d0*/  FADD R8, R34, -12583039 ;  /* 0xcb40007f22087421 */ /* 0x000fe80000000000 */
[C---:B------:R-:W-:Y:S04]  /*74e0*/  FFMA R8, R9.reuse, -1.4426950216293334961, -R8 ;  /* 0xbfb8aa3b09087823 */ /* 0x040fe80000000808 */
[----:B------:R-:W-:Y:S01]  /*74f0*/  FFMA R8, R9, -1.925963033500011079e-08, R8 ;  /* 0xb2a5706009087823 */ /* 0x000fe20000000008 */
[----:B------:R-:W-:Y:S03]  /*7500*/  FFMA.SAT R9, R10, -R36, 0.5 ;  /* 0x3f0000000a097423 */ /* 0x000fe60000002824 */
[----:B------:R-:W-:Y:S01]  /*7510*/  MUFU.EX2 R44, R8 ;  /* 0x00000008002c7308 */ /* 0x000fe20000000800 */
[----:B------:R-:W-:Y:S01]  /*7520*/  FFMA.RM R9, R9, R18, 12582913 ;  /* 0x4b40000109097423 */ /* 0x000fe20000004012 */
[----:B-1----:R-:W-:Y:S03]  /*7530*/  SHF.L.U32 R11, R20, 0x17, RZ ;  /* 0x00000017140b7819 */ /* 0x002fe600000006ff */
        /* <DEDUP_REMOVED lines=9> */
[C---:B------:R-:W-:Y:S01]  /*75d0*/  FFMA.SAT R3, R12.reuse, -R36, 0.5 ;  /* 0x3f0000000c037423 */ /* 0x040fe20000002824 */
[----:B------:R1:W5:Y:S03]  /*75e0*/  MUFU.EX2 R15, R4 ;  /* 0x00000004000f7308 */ /* 0x0003660000000800 */
[----:B------:R-:W-:Y:S04]  /*75f0*/  FFMA.RM R7, R3, R18, 12582913 ;  /* 0x4b40000103077423 */ /* 0x000fe80000004012 */
[----:B------:R-:W-:Y:S04]  /*7600*/  FADD R3, R7, -12583039 ;  /* 0xcb40007f07037421 */ /* 0x000fe80000000000 */
[C---:B------:R-:W-:Y:S04]  /*7610*/  FFMA R3, R12.reuse, -1.4426950216293334961, -R3 ;  /* 0xbfb8aa3b0c037823 */ /* 0x040fe80000000803 */
[----:B------:R-:W-:Y:S01]  /*7620*/  FFMA R3, R12, -1.925963033500011079e-08, R3 ;  /* 0xb2a570600c037823 */ /* 0x000fe20000000003 */
[----:B------:R-:W-:Y:S01]  /*7630*/  SHF.L.U32 R12, R21, 0x17, RZ ;  /* 0x00000017150c7819 */ /* 0x000fe200000006ff */
[C---:B-1----:R-:W-:Y:S04]  /*7640*/  FFMA.SAT R4, R13.reuse, -R36, 0.5 ;  /* 0x3f0000000d047423 */ /* 0x042fe80000002824 */
[----:B------:R-:W-:Y:S04]  /*7650*/  FFMA.RM R6, R4, R18, 12582913 ;  /* 0x4b40000104067423 */ /* 0x000fe80000004012 */
[C---:B------:R-:W-:Y:S01]  /*7660*/  FADD R4, R6.reuse, -12583039 ;  /* 0xcb40007f06047421 */ /* 0x040fe20000000000 */
[----:B------:R-:W-:Y:S03]  /*7670*/  SHF.L.U32 R6, R6, 0x17, RZ ;  /* 0x0000001706067819 */ /* 0x000fe600000006ff */
[C---:B------:R-:W-:Y:S04]  /*7680*/  FFMA R4, R13.reuse, -1.4426950216293334961, -R4 ;  /* 0xbfb8aa3b0d047823 */ /* 0x040fe80000000804 */
[----:B------:R-:W-:Y:S01]  /*7690*/  FFMA R4, R13, -1.925963033500011079e-08, R4 ;  /* 0xb2a570600d047823 */ /* 0x000fe20000000004 */
[----:B------:R-:W-:Y:S01]  /*76a0*/  FFMA.SAT R5, R14, -R36, 0.5 ;  /* 0x3f0000000e057423 */ /* 0x000fe20000002824 */
[----:B------:R-:W-:Y:S02]  /*76b0*/  SHF.L.U32 R13, R31, 0x17, RZ ;  /* 0x000000171f0d7819 */ /* 0x000fe400000006ff */
[----:B------:R-:W-:Y:S01]  /*76c0*/  MUFU.EX2 R46, R4 ;  /* 0x00000004002e7308 */ /* 0x000fe20000000800 */
[----:B------:R-:W-:Y:S04]  /*76d0*/  FFMA.RM R8, R5, R18, 12582913 ;  /* 0x4b40000105087423 */ /* 0x000fe80000004012 */
[----:B------:R-:W-:Y:S04]  /*76e0*/  FADD R5, R8, -12583039 ;  /* 0xcb40007f08057421 */ /* 0x000fe80000000000 */
[C---:B------:R-:W-:Y:S04]  /*76f0*/  FFMA R5, R14.reuse, -1.4426950216293334961, -R5 ;  /* 0xbfb8aa3b0e057823 */ /* 0x040fe80000000805 */
[----:B------:R-:W-:Y:S01]  /*7700*/  FFMA R5, R14, -1.925963033500011079e-08, R5 ;  /* 0xb2a570600e057823 */ /* 0x000fe20000000005 */
[C---:B------:R-:W-:Y:S01]  /*7710*/  FFMA.SAT R0, R19.reuse, -R36, 0.5 ;  /* 0x3f00000013007423 */ /* 0x040fe20000002824 */
[----:B------:R-:W-:Y:S01]  /*7720*/  SHF.L.U32 R14, R30, 0x17, RZ ;  /* 0x000000171e0e7819 */ /* 0x000fe200000006ff */
[----:B------:R1:W5:Y:S02]  /*7730*/  MUFU.EX2 R36, R2 ;  /* 0x0000000200247308 */ /* 0x0003640000000800 */
[----:B-1----:R-:W-:Y:S08]  /*7740*/  FFMA.RM R2, R0, R18, 12582913 ;  /* 0x4b40000100027423 */ /* 0x002ff00000004012 */
[----:B------:R1:W5:Y:S01]  /*7750*/  MUFU.EX2 R18, R3 ;  /* 0x0000000300127308 */ /* 0x0003620000000800 */
[C---:B------:R-:W-:Y:S01]  /*7760*/  FADD R0, R2.reuse, -12583039 ;  /* 0xcb40007f02007421 */ /* 0x040fe20000000000 */
[----:B------:R-:W-:Y:S03]  /*7770*/  SHF.L.U32 R2, R2, 0x17, RZ ;  /* 0x0000001702027819 */ /* 0x000fe600000006ff */
[C---:B------:R-:W-:Y:S04]  /*7780*/  FFMA R0, R19.reuse, -1.4426950216293334961, -R0 ;  /* 0xbfb8aa3b13007823 */ /* 0x040fe80000000800 */
[----:B------:R-:W-:Y:S01]  /*7790*/  FFMA R0, R19, -1.925963033500011079e-08, R0 ;  /* 0xb2a5706013007823 */ /* 0x000fe20000000000 */
[----:B-1----:R-:W-:Y:S02]  /*77a0*/  SHF.L.U32 R3, R17, 0x17, RZ ;  /* 0x0000001711037819 */ /* 0x002fe400000006ff */
[----:B------:R-:W-:Y:S03]  /*77b0*/  SHF.L.U32 R17, R10, 0x17, RZ ;  /* 0x000000170a117819 */ /* 0x000fe600000006ff */
[----:B--2---:R-:W-:Y:S01]  /*77c0*/  FFMA R16, R16, R3, 1 ;  /* 0x3f80000010107423 */ /* 0x004fe20000000003 */
[----:B---3--:R-:W-:Y:S01]  /*77d0*/  FFMA R3, R37, R11, 1 ;  /* 0x3f80000025037423 */ /* 0x008fe2000000000b */
[----:B------:R-:W-:Y:S01]  /*77e0*/  SHF.L.U32 R11, R28, 0x17, RZ ;  /* 0x000000171c0b7819 */ /* 0x000fe200000006ff */
[----:B----4-:R-:W-:Y:S01]  /*77f0*/  FFMA R4, R38, R12, 1 ;  /* 0x3f80000026047423 */ /* 0x010fe2000000000c */
[----:B------:R-:W-:Y:S01]  /*7800*/  SHF.L.U32 R12, R29, 0x17, RZ ;  /* 0x000000171d0c7819 */ /* 0x000fe200000006ff */
[----:B------:R5:W1:Y:S10]  /*7810*/  MUFU.EX2 R28, R5 ;  /* 0x00000005001c7308 */ /* 0x000a740000000800 */
[----:B------:R2:W3:Y:S01]  /*7820*/  MUFU.EX2 R29, R0 ;  /* 0x00000000001d7308 */ /* 0x0004e20000000800 */
[----:B-----5:R-:W-:Y:S01]  /*7830*/  FFMA R5, R39, R11, 1 ;  /* 0x3f80000027057423 */ /* 0x020fe2000000000b */
[----:B------:R-:W-:Y:S01]  /*7840*/  FFMA R20, R40, R12, 1 ;  /* 0x3f80000028147423 */ /* 0x000fe2000000000c */
[----:B------:R-:W-:Y:S01]  /*7850*/  SHF.L.U32 R12, R32, 0x17, RZ ;  /* 0x00000017200c7819 */ /* 0x000fe200000006ff */
[----:B------:R-:W-:Y:S01]  /*7860*/  FFMA R14, R15, R14, 1 ;  /* 0x3f8000000f0e7423 */ /* 0x000fe2000000000e */
[----:B------:R-:W-:Y:S01]  /*7870*/  SHF.L.U32 R15, R34, 0x17, RZ ;  /* 0x00000017220f7819 */ /* 0x000fe200000006ff */
[----:B------:R-:W-:Y:S01]  /*7880*/  FFMA R11, R41, R13, 1 ;  /* 0x3f800000290b7423 */ /* 0x000fe2000000000d */
[----:B------:R-:W-:Y:S02]  /*7890*/  SHF.L.U32 R13, R33, 0x17, RZ ;  /* 0x00000017210d7819 */ /* 0x000fe400000006ff */
[----:B--2---:R-:W-:Y:S01]  /*78a0*/  SHF.L.U32 R0, R9, 0x17, RZ ;  /* 0x0000001709007819 */ /* 0x004fe200000006ff */
[----:B------:R-:W-:Y:S02]  /*78b0*/  FFMA R9, R42, R12, 1 ;  /* 0x3f8000002a097423 */ /* 0x000fe4000000000c */
[----:B------:R-:W-:Y:S01]  /*78c0*/  FFMA R10, R43, R13, 1 ;  /* 0x3f8000002b0a7423 */ /* 0x000fe2000000000d */
[----:B------:R-:W-:Y:S01]  /*78d0*/  FFMA R19, R44, R15, 1 ;  /* 0x3f8000002c137423 */ /* 0x000fe2000000000f */
[----:B------:R-:W-:Y:S01]  /*78e0*/  IADD3 R15, PT, PT, R16, 0x1800000, RZ ;  /* 0x01800000100f7810 */ /* 0x000fe20007ffe0ff */
[----:B------:R-:W-:Y:S01]  /*78f0*/  FFMA R12, R45, R0, 1 ;  /* 0x3f8000002d0c7423 */ /* 0x000fe20000000000 */
[----:B------:R-:W-:Y:S01]  /*7900*/  SHF.L.U32 R0, R7, 0x17, RZ ;  /* 0x0000001707007819 */ /* 0x000fe200000006ff */
[----:B------:R-:W-:Y:S01]  /*7910*/  FFMA R13, R36, R17, 1 ;  /* 0x3f800000240d7423 */ /* 0x000fe20000000011 */
[----:B------:R-:W-:Y:S03]  /*7920*/  SHF.L.U32 R7, R8, 0x17, RZ ;  /* 0x0000001708077819 */ /* 0x000fe600000006ff */
[----:B------:R-:W-:Y:S01]  /*7930*/  FFMA R21, R18, R0, 1 ;  /* 0x3f80000012157423 */ /* 0x000fe20000000000 */
[----:B------:R-:W-:Y:S01]  /*7940*/  LOP3.LUT R0, R15, 0x7f800000, RZ, 0xc0, !PT ;  /* 0x7f8000000f007812 */ /* 0x000fe200078ec0ff */
[----:B------:R-:W-:Y:S01]  /*7950*/  FFMA R15, R46, R6, 1 ;  /* 0x3f8000002e0f7423 */ /* 0x000fe20000000006 */
[----:B-1----:R-:W-:Y:S01]  /*7960*/  FFMA R18, R28, R7, 1 ;  /* 0x3f8000001c127423 */ /* 0x002fe20000000007 */
[----:B---3--:R-:W-:Y:S01]  /*7970*/  FFMA R17, R29, R2, 1 ;  /* 0x3f8000001d117423 */ /* 0x008fe20000000002 */
[----:B------:R-:W-:Y:S11]  /*7980*/  ISETP.GT.U32.AND P0, PT, R0, 0x1ffffff, PT ;  /* 0x01ffffff0000780c */ /* 0x000ff60003f04070 */
[----:B------:R-:W-:Y:S02]  /*7990*/  @!UPT UIADD3 URZ, UPT, UPT, URZ, URZ, URZ ;  /* 0x000000fffffff290 */ /* 0x000fe4000fffe0ff */
[----:B------:R-:W-:Y:S05]  /*79a0*/  @P0 BRA `(.L_x_132) ;  /* 0x0000000000100947 */ /* 0x000fea0003800000 */
[----:B------:R-:W-:Y:S02]  /*79b0*/  MOV R31, 0x79d0 ;  /* 0x000079d0001f7802 */ /* 0x000fe40000000f00 */
[----:B------:R-:W-:Y:S05]  /*79c0*/  CALL.REL.NOINC `($__internal_3_$__cuda_sm20_rcp_rn_f32_slowpath) ;  /* 0x0000002400fc7944 */ /* 0x000fea0003c00000 */
[----:B------:R-:W-:Y:S01]  /*79d0*/  MOV R0, R16 ;  /* 0x0000001000007202 */ /* 0x000fe20000000f00 */
[----:B------:R-:W-:Y:S05]  /*79e0*/  BRA `(.L_x_133) ;  /* 0x0000000000107947 */ /* 0x000fea0003800000 */
.L_x_132:
[----:B------:R-:W1:Y:S02]  /*79f0*/  MUFU.RCP R0, R16 ;  /* 0x0000001000007308 */ /* 0x000e640000001000 */
[----:B-1----:R-:W-:Y:S04]  /*7a00*/  FFMA R2, R16, R0, -1 ;  /* 0xbf80000010027423 */ /* 0x002fe80000000000 */
[----:B------:R-:W-:Y:S04]  /*7a10*/  FADD.FTZ R2, -R2, -RZ ;  /* 0x800000ff02027221 */ /* 0x000fe80000010100 */
[----:B------:R-:W-:Y:S07]  /*7a20*/  FFMA R0, R0, R2, R0 ;  /* 0x0000000200007223 */ /* 0x000fee0000000000 */
.L_x_133:
[----:B------:R-:W-:Y:S05]  /*7a30*/  BSYNC.RECONVERGENT B1 ;  /* 0x0000000000017941 */ /* 0x000fea0003800200 */
.L_x_131:
[----:B------:R-:W-:Y:S01]  /*7a40*/  VIADD R2, R3, 0x1800000 ;  /* 0x0180000003027836 */ /* 0x000fe20000000000 */
[----:B------:R-:W-:Y:S04]  /*7a50*/  BSSY.RECONVERGENT B1, `(.L_x_134) ;  /* 0x000000e000017945 */ /* 0x000fe80003800200 */
[----:B------:R-:W-:Y:S04]  /*7a60*/  LOP3.LUT R2, R2, 0x7f800000, RZ, 0xc0, !PT ;  /* 0x7f80000002027812 */ /* 0x000fe800078ec0ff */
[----:B------:R-:W-:Y:S11]  /*7a70*/  ISETP.GT.U32.AND P0, PT, R2, 0x1ffffff, PT ;  /* 0x01ffffff0200780c */ /* 0x000ff60003f04070 */
[----:B------:R-:W-:Y:S02]  /*7a80*/  @!UPT UIADD3 URZ, UPT, UPT, URZ, URZ, URZ ;  /* 0x000000fffffff290 */ /* 0x000fe4000fffe0ff */
[----:B------:R-:W-:Y:S05]  /*7a90*/  @P0 BRA `(.L_x_135) ;  /* 0x0000000000140947 */ /* 0x000fea0003800000 */
[----:B------:R-:W-:Y:S02]  /*7aa0*/  MOV R16, R3 ;  /* 0x0000000300107202 */ /* 0x000fe40000000f00 */
[----:B------:R-:W-:Y:S02]  /*7ab0*/  MOV R31, 0x7ad0 ;  /* 0x00007ad0001f7802 */ /* 0x000fe40000000f00 */
[----:B------:R-:W-:Y:S05]  /*7ac0*/  CALL.REL.NOINC `($__internal_3_$__cuda_sm20_rcp_rn_f32_slowpath) ;  /* 0x0000002400bc7944 */ /* 0x000fea0003c00000 */
[----:B------:R-:W-:Y:S01]  /*7ad0*/  MOV R2, R16 ;  /* 0x0000001000027202 */ /* 0x000fe20000000f00 */
[----:B------:R-:W-:Y:S05]  /*7ae0*/  BRA `(.L_x_136) ;  /* 0x0000000000107947 */ /* 0x000fea0003800000 */
.L_x_135:
[----:B------:R-:W1:Y:S02]  /*7af0*/  MUFU.RCP R2, R3 ;  /* 0x0000000300027308 */ /* 0x000e640000001000 */
[----:B-1----:R-:W-:Y:S04]  /*7b00*/  FFMA R3, R3, R2, -1 ;  /* 0xbf80000003037423 */ /* 0x002fe80000000002 */
[----:B------:R-:W-:Y:S04]  /*7b10*/  FADD.FTZ R3, -R3, -RZ ;  /* 0x800000ff03037221 */ /* 0x000fe80000010100 */
[----:B------:R-:W-:Y:S07]  /*7b20*/  FFMA R2, R2, R3, R2 ;  /* 0x0000000302027223 */ /* 0x000fee0000000002 */
.L_x_136:
[----:B------:R-:W-:Y:S05]  /*7b30*/  BSYNC.RECONVERGENT B1 ;  /* 0x0000000000017941 */ /* 0x000fea0003800200 */
.L_x_134:
        /* <DEDUP_REMOVED lines=11> */
.L_x_138:
[----:B------:R-:W1:Y:S02]  /*7bf0*/  MUFU.RCP R3, R4 ;  /* 0x0000000400037308 */ /* 0x000e640000001000 */
[----:B-1----:R-:W-:Y:S04]  /*7c00*/  FFMA R4, R4, R3, -1 ;  /* 0xbf80000004047423 */ /* 0x002fe80000000003 */
[----:B------:R-:W-:Y:S04]  /*7c10*/  FADD.FTZ R4, -R4, -RZ ;  /* 0x800000ff04047221 */ /* 0x000fe80000010100 */
[----:B------:R-:W-:Y:S07]  /*7c20*/  FFMA R3, R3, R4, R3 ;  /* 0x0000000403037223 */ /* 0x000fee0000000003 */
.L_x_139:
[----:B------:R-:W-:Y:S05]  /*7c30*/  BSYNC.RECONVERGENT B1 ;  /* 0x0000000000017941 */ /* 0x000fea0003800200 */
.L_x_137:
        /* <DEDUP_REMOVED lines=11> */
.L_x_141:
[----:B------:R-:W1:Y:S02]  /*7cf0*/  MUFU.RCP R4, R5 ;  /* 0x0000000500047308 */ /* 0x000e640000001000 */
[----:B-1----:R-:W-:Y:S04]  /*7d00*/  FFMA R5, R5, R4, -1 ;  /* 0xbf80000005057423 */ /* 0x002fe80000000004 */
[----:B------:R-:W-:Y:S04]  /*7d10*/  FADD.FTZ R5, -R5, -RZ ;  /* 0x800000ff05057221 */ /* 0x000fe80000010100 */
[----:B------:R-:W-:Y:S07]  /*7d20*/  FFMA R4, R4, R5, R4 ;  /* 0x0000000504047223 */ /* 0x000fee0000000004 */
.L_x_142:
[----:B------:R-:W-:Y:S05]  /*7d30*/  BSYNC.RECONVERGENT B1 ;  /* 0x0000000000017941 */ /* 0x000fea0003800200 */
.L_x_140:
        /* <DEDUP_REMOVED lines=11> */
.L_x_144:
[----:B------:R-:W1:Y:S02]  /*7df0*/  MUFU.RCP R5, R20 ;  /* 0x0000001400057308 */ /* 0x000e640000001000 */
[----:B-1----:R-:W-:Y:S04]  /*7e00*/  FFMA R6, R20, R5, -1 ;  /* 0xbf80000014067423 */ /* 0x002fe80000000005 */
[----:B------:R-:W-:Y:S04]  /*7e10*/  FADD.FTZ R6, -R6, -RZ ;  /* 0x800000ff06067221 */ /* 0x000fe80000010100 */
[----:B------:R-:W-:Y:S07]  /*7e20*/  FFMA R5, R5, R6, R5 ;  /* 0x0000000605057223 */ /* 0x000fee0000000005 */
.L_x_145:
[----:B------:R-:W-:Y:S05]  /*7e30*/  BSYNC.RECONVERGENT B1 ;  /* 0x0000000000017941 */ /* 0x000fea0003800200 */
.L_x_143:
        /* <DEDUP_REMOVED lines=11> */
.L_x_147:
[----:B------:R-:W1:Y:S02]  /*7ef0*/  MUFU.RCP R6, R14 ;  /* 0x0000000e00067308 */ /* 0x000e640000001000 */
[----:B-1----:R-:W-:Y:S04]  /*7f00*/  FFMA R7, R14, R6, -1 ;  /* 0xbf8000000e077423 */ /* 0x002fe80000000006 */
[----:B------:R-:W-:Y:S04]  /*7f10*/  FADD.FTZ R7, -R7, -RZ ;  /* 0x800000ff07077221 */ /* 0x000fe80000010100 */
[----:B------:R-:W-:Y:S07]  /*7f20*/  FFMA R6, R6, R7, R6 ;  /* 0x0000000706067223 */ /* 0x000fee0000000006 */
.L_x_148:
[----:B------:R-:W-:Y:S05]  /*7f30*/  BSYNC.RECONVERGENT B1 ;  /* 0x0000000000017941 */ /* 0x000fea0003800200 */
.L_x_146:
        /* <DEDUP_REMOVED lines=11> */
.L_x_150:
[----:B------:R-:W1:Y:S02]  /*7ff0*/  MUFU.RCP R7, R11 ;  /* 0x0000000b00077308 */ /* 0x000e640000001000 */
[----:B-1----:R-:W-:Y:S04]  /*8000*/  FFMA R11, R11, R7, -1 ;  /* 0xbf8000000b0b7423 */ /* 0x002fe80000000007 */
[----:B------:R-:W-:Y:S04]  /*8010*/  FADD.FTZ R11, -R11, -RZ ;  /* 0x800000ff0b0b7221 */ /* 0x000fe80000010100 */
[----:B------:R-:W-:Y:S07]  /*8020*/  FFMA R7, R7, R11, R7 ;  /* 0x0000000b07077223 */ /* 0x000fee0000000007 */
.L_x_151:
[----:B------:R-:W-:Y:S05]  /*8030*/  BSYNC.RECONVERGENT B1 ;  /* 0x0000000000017941 */ /* 0x000fea0003800200 */
.L_x_149:
        /* <DEDUP_REMOVED lines=11> */
.L_x_153:
[----:B------:R-:W1:Y:S02]  /*80f0*/  MUFU.RCP R8, R9 ;  /* 0x0000000900087308 */ /* 0x000e640000001000 */
[----:B-1----:R-:W-:Y:S04]  /*8100*/  FFMA R9, R9, R8, -1 ;  /* 0xbf80000009097423 */ /* 0x002fe80000000008 */
[----:B------:R-:W-:Y:S04]  /*8110*/  FADD.FTZ R9, -R9, -RZ ;  /* 0x800000ff09097221 */ /* 0x000fe80000010100 */
[----:B------:R-:W-:Y:S07]  /*8120*/  FFMA R8, R8, R9, R8 ;  /* 0x0000000908087223 */ /* 0x000fee0000000008 */
.L_x_154:
[----:B------:R-:W-:Y:S05]  /*8130*/  BSYNC.RECONVERGENT B1 ;  /* 0x0000000000017941 */ /* 0x000fea0003800200 */
.L_x_152:
        /* <DEDUP_REMOVED lines=11> */
.L_x_156:
[----:B------:R-:W1:Y:S02]  /*81f0*/  MUFU.RCP R9, R10 ;  /* 0x0000000a00097308 */ /* 0x000e640000001000 */
[----:B-1----:R-:W-:Y:S04]  /*8200*/  FFMA R10, R10, R9, -1 ;  /* 0xbf8000000a0a7423 */ /* 0x002fe80000000009 */
[----:B------:R-:W-:Y:S04]  /*8210*/  FADD.FTZ R10, -R10, -RZ ;  /* 0x800000ff0a0a7221 */ /* 0x000fe80000010100 */
[----:B------:R-:W-:Y:S07]  /*8220*/  FFMA R9, R9, R10, R9 ;  /* 0x0000000a09097223 */ /* 0x000fee0000000009 */
.L_x_157:
[----:B------:R-:W-:Y:S05]  /*8230*/  BSYNC.RECONVERGENT B1 ;  /* 0x0000000000017941 */ /* 0x000fea0003800200 */
.L_x_155:
        /* <DEDUP_REMOVED lines=11> */
.L_x_159:
[----:B------:R-:W1:Y:S02]  /*82f0*/  MUFU.RCP R10, R19 ;  /* 0x00000013000a7308 */ /* 0x000e640000001000 */
[----:B-1----:R-:W-:Y:S04]  /*8300*/  FFMA R11, R19, R10, -1 ;  /* 0xbf800000130b7423 */ /* 0x002fe8000000000a */
[----:B------:R-:W-:Y:S04]  /*8310*/  FADD.FTZ R11, -R11, -RZ ;  /* 0x800000ff0b0b7221 */ /* 0x000fe80000010100 */
[----:B------:R-:W-:Y:S07]  /*8320*/  FFMA R10, R10, R11, R10 ;  /* 0x0000000b0a0a7223 */ /* 0x000fee000000000a */
.L_x_160:
[----:B------:R-:W-:Y:S05]  /*8330*/  BSYNC.RECONVERGENT B1 ;  /* 0x0000000000017941 */ /* 0x000fea0003800200 */
.L_x_158:
        /* <DEDUP_REMOVED lines=11> */
.L_x_162:
[----:B------:R-:W1:Y:S02]  /*83f0*/  MUFU.RCP R11, R12 ;  /* 0x0000000c000b7308 */ /* 0x000e640000001000 */
[----:B-1----:R-:W-:Y:S04]  /*8400*/  FFMA R12, R12, R11, -1 ;  /* 0xbf8000000c0c7423 */ /* 0x002fe8000000000b */
[----:B------:R-:W-:Y:S04]  /*8410*/  FADD.FTZ R12, -R12, -RZ ;  /* 0x800000ff0c0c7221 */ /* 0x000fe80000010100 */
[----:B------:R-:W-:Y:S07]  /*8420*/  FFMA R11, R11, R12, R11 ;  /* 0x0000000c0b0b7223 */ /* 0x000fee000000000b */
.L_x_163:
[----:B------:R-:W-:Y:S05]  /*8430*/  BSYNC.RECONVERGENT B1 ;  /* 0x0000000000017941 */ /* 0x000fea0003800200 */
.L_x_161:
        /* <DEDUP_REMOVED lines=11> */
.L_x_165:
[----:B------:R-:W1:Y:S02]  /*84f0*/  MUFU.RCP R12, R13 ;  /* 0x0000000d000c7308 */ /* 0x000e640000001000 */
[----:B-1----:R-:W-:Y:S04]  /*8500*/  FFMA R13, R13, R12, -1 ;  /* 0xbf8000000d0d7423 */ /* 0x002fe8000000000c */
[----:B------:R-:W-:Y:S04]  /*8510*/  FADD.FTZ R13, -R13, -RZ ;  /* 0x800000ff0d0d7221 */ /* 0x000fe80000010100 */
[----:B------:R-:W-:Y:S07]  /*8520*/  FFMA R12, R12, R13, R12 ;  /* 0x0000000d0c0c7223 */ /* 0x000fee000000000c */
.L_x_166:
[----:B------:R-:W-:Y:S05]  /*8530*/  BSYNC.RECONVERGENT B1 ;  /* 0x0000000000017941 */ /* 0x000fea0003800200 */
.L_x_164:
        /* <DEDUP_REMOVED lines=11> */
.L_x_168:
[----:B------:R-:W1:Y:S02]  /*85f0*/  MUFU.RCP R13, R21 ;  /* 0x00000015000d7308 */ /* 0x000e640000001000 */
[----:B-1----:R-:W-:Y:S04]  /*8600*/  FFMA R14, R21, R13, -1 ;  /* 0xbf800000150e7423 */ /* 0x002fe8000000000d */
[----:B------:R-:W-:Y:S04]  /*8610*/  FADD.FTZ R14, -R14, -RZ ;  /* 0x800000ff0e0e7221 */ /* 0x000fe80000010100 */
[----:B------:R-:W-:Y:S07]  /*8620*/  FFMA R13, R13, R14, R13 ;  /* 0x0000000e0d0d7223 */ /* 0x000fee000000000d */
.L_x_169:
[----:B------:R-:W-:Y:S05]  /*8630*/  BSYNC.RECONVERGENT B1 ;  /* 0x0000000000017941 */ /* 0x000fea0003800200 */
.L_x_167:
        /* <DEDUP_REMOVED lines=11> */
.L_x_171:
[----:B------:R-:W1:Y:S02]  /*86f0*/  MUFU.RCP R14, R15 ;  /* 0x0000000f000e7308 */ /* 0x000e640000001000 */
[----:B-1----:R-:W-:Y:S04]  /*8700*/  FFMA R15, R15, R14, -1 ;  /* 0xbf8000000f0f7423 */ /* 0x002fe8000000000e */
[----:B------:R-:W-:Y:S04]  /*8710*/  FADD.FTZ R15, -R15, -RZ ;  /* 0x800000ff0f0f7221 */ /* 0x000fe80000010100 */
[----:B------:R-:W-:Y:S07]  /*8720*/  FFMA R14, R14, R15, R14 ;  /* 0x0000000f0e0e7223 */ /* 0x000fee000000000e */
.L_x_172:
[----:B------:R-:W-:Y:S05]  /*8730*/  BSYNC.RECONVERGENT B1 ;  /* 0x0000000000017941 */ /* 0x000fea0003800200 */
.L_x_170:
        /* <DEDUP_REMOVED lines=11> */
.L_x_174:
[----:B------:R-:W1:Y:S02]  /*87f0*/  MUFU.RCP R15, R18 ;  /* 0x00000012000f7308 */ /* 0x000e640000001000 */
[----:B-1----:R-:W-:Y:S04]  /*8800*/  FFMA R18, R18, R15, -1 ;  /* 0xbf80000012127423 */ /* 0x002fe8000000000f */
[----:B------:R-:W-:Y:S04]  /*8810*/  FADD.FTZ R18, -R18, -RZ ;  /* 0x800000ff12127221 */ /* 0x000fe80000010100 */
[----:B------:R-:W-:Y:S07]  /*8820*/  FFMA R15, R15, R18, R15 ;  /* 0x000000120f0f7223 */ /* 0x000fee000000000f */
.L_x_175:
[----:B------:R-:W-:Y:S05]  /*8830*/  BSYNC.RECONVERGENT B1 ;  /* 0x0000000000017941 */ /* 0x000fea0003800200 */
.L_x_173:
        /* <DEDUP_REMOVED lines=9> */
[----:B------:R-:W-:Y:S05]  /*88d0*/  BRA `(.L_x_178) ;  /* 0x0000000000107947 */ /* 0x000fea0003800000 */
.L_x_177:
[----:B------:R-:W1:Y:S02]  /*88e0*/  MUFU.RCP R16, R17 ;  /* 0x0000001100107308 */ /* 0x000e640000001000 */
[----:B-1----:R-:W-:Y:S04]  /*88f0*/  FFMA R17, R17, R16, -1 ;  /* 0xbf80000011117423 */ /* 0x002fe80000000010 */
[----:B------:R-:W-:Y:S04]  /*8900*/  FADD.FTZ R17, -R17, -RZ ;  /* 0x800000ff11117221 */ /* 0x000fe80000010100 */
[----:B------:R-:W-:Y:S07]  /*8910*/  FFMA R16, R16, R17, R16 ;  /* 0x0000001110107223 */ /* 0x000fee0000000010 */
.L_x_178:
[----:B------:R-:W-:Y:S05]  /*8920*/  BSYNC.RECONVERGENT B1 ;  /* 0x0000000000017941 */ /* 0x000fea0003800200 */
.L_x_176:
[----:B------:R-:W-:Y:S01]  /*8930*/  LOP3.LUT P0, RZ, R79, 0x40, RZ, 0xc0, !PT ;  /* 0x000000404fff7812 */ /* 0x000fe2000780c0ff */
[----:B------:R-:W-:Y:S01]  /*8940*/  IMAD R17, R74, 0x800, R78 ;  /* 0x000008004a117824 */ /* 0x000fe200078e024e */
[----:B------:R-:W-:Y:S01]  /*8950*/  F2FP.F16.F32.PACK_AB R28, R2, R0 ;  /* 0x00000000021c723e */ /* 0x000fe200000000ff */
[----:B------:R-:W-:Y:S01]  /*8960*/  BSSY.RECONVERGENT B0, `(.L_x_179) ;  /* 0x0000033000007945 */ /* 0x000fe20003800200 */
[----:B------:R-:W-:Y:S01]  /*8970*/  F2FP.F16.F32.PACK_AB R29, R4, R3 ;  /* 0x00000003041d723e */ /* 0x000fe200000000ff */
[----:B------:R-:W-:Y:S01]  /*8980*/  IMAD R0, R17, 0x2, R58 ;  /* 0x0000000211007824 */ /* 0x000fe200078e023a */
[----:B------:R-:W-:Y:S02]  /*8990*/  F2FP.F16.F32.PACK_AB R30, R6, R5 ;  /* 0x00000005061e723e */ /* 0x000fe400000000ff */
[----:B------:R-:W-:Y:S01]  /*89a0*/  F2FP.F16.F32.PACK_AB R31, R8, R7 ;  /* 0x00000007081f723e */ /* 0x000fe200000000ff */
[----:B------:R-:W-:Y:S01]  /*89b0*/  VIADD R3, R0, 0x300 ;  /* 0x0000030000037836 */ /* 0x000fe20000000000 */
[----:B------:R-:W-:Y:S01]  /*89c0*/  F2FP.F16.F32.PACK_AB R4, R10, R9 ;  /* 0x000000090a04723e */ /* 0x000fe200000000ff */
[----:B------:R-:W-:Y:S01]  /*89d0*/  VIADD R2, R0, 0x310 ;  /* 0x0000031000027836 */ /* 0x000fe20000000000 */
[----:B------:R-:W-:Y:S01]  /*89e0*/  F2FP.F16.F32.PACK_AB R5, R12, R11 ;  /* 0x0000000b0c05723e */ /* 0x000fe200000000ff */
[----:B------:R1:W-:Y:S01]  /*89f0*/  STS.128 [R0+0x300], R28 ;  /* 0x0003001c00007388 */ /* 0x0003e20000000c00 */
[----:B------:R-:W-:Y:S01]  /*8a00*/  F2FP.F16.F32.PACK_AB R6, R14, R13 ;  /* 0x0000000d0e06723e */ /* 0x000fe200000000ff */
[----:B------:R-:W-:Y:S01]  /*8a10*/  @P0 VIADD R2, R3, 0xfffffff0 ;  /* 0xfffffff003020836 */ /* 0x000fe20000000000 */
[----:B------:R-:W-:Y:S02]  /*8a20*/  F2FP.F16.F32.PACK_AB R7, R16, R15 ;  /* 0x0000000f1007723e */ /* 0x000fe400000000ff */
[----:B------:R-:W-:Y:S03]  /*8a30*/  ISETP.NE.AND P0, PT, R80, RZ, PT ;  /* 0x000000ff5000720c */ /* 0x000fe60003f05270 */
[----:B------:R1:W-:Y:S01]  /*8a40*/  STS.128 [R2], R4 ;  /* 0x0000000402007388 */ /* 0x0003e20000000c00 */
[----:B------:R-:W-:Y:S01]  /*8a50*/  @!PT LDS RZ, [RZ] ;  /* 0x00000000fffff984 */ /* 0x000fe20000000800 */
[----:B------:R-:W-:Y:S01]  /*8a60*/  @!PT LDS RZ, [RZ] ;  /* 0x00000000fffff984 */ /* 0x000fe20000000800 */
[----:B------:R-:W-:Y:S01]  /*8a70*/  @!PT LDS RZ, [RZ] ;  /* 0x00000000fffff984 */ /* 0x000fe20000000800 */
[----:B------:R-:W-:Y:S01]  /*8a80*/  @!PT LDS RZ, [RZ] ;  /* 0x00000000fffff984 */ /* 0x000fe20000000800 */
[----:B------:R2:W-:Y:S06]  /*8a90*/  MEMBAR.ALL.CTA ;  /* 0x0000000000007992 */ /* 0x0005ec0000008000 */
[----:B--2---:R-:W2:Y:S02]  /*8aa0*/  FENCE.VIEW.ASYNC.S ;  /* 0x00000000000073c6 */ /* 0x004ea40000000000 */
[----:B--2---:R-:W-:Y:S06]  /*8ab0*/  BAR.SYNC.DEFER_BLOCKING 0x1, 0x80 ;  /* 0x0042000000007b1d */ /* 0x004fec0000010000 */
[----:B------:R-:W-:Y:S05]  /*8ac0*/  @P0 BRA `(.L_x_180) ;  /* 0x0000000000700947 */ /* 0x000fea0003800000 */
[----:B------:R-:W-:Y:S01]  /*8ad0*/  UIADD3 UR8, UP0, UPT, UR42, 0x680, URZ ;  /* 0x000006802a087890 */ /* 0x000fe2000ff1e0ff */
[----:B------:R-:W-:Y:S01]  /*8ae0*/  R2UR UR6, R62 ;  /* 0x000000003e0672ca */ /* 0x000fe200000e0000 */
[----:B-1----:R-:W-:Y:S01]  /*8af0*/  IMAD R0, R74, 0x1000, R58 ;  /* 0x000010004a007824 */ /* 0x002fe200078e023a */
[----:B------:R-:W-:Y:S01]  /*8b00*/  PLOP3.LUT P0, PT, PT, PT, PT, 0x80, 0x8 ;  /* 0x000000000008781c */ /* 0x000fe20003f0f070 */
[----:B------:R-:W-:Y:S03]  /*8b10*/  UIADD3.X UR9, UPT, UPT, URZ, UR43, URZ, UP0, !UPT ;  /* 0x0000002bff097290 */ /* 0x000fe600087fe4ff */
[----:B------:R-:W-:Y:S01]  /*8b20*/  R2UR UR10, R0 ;  /* 0x00000000000a72ca */ /* 0x000fe200000e0000 */
[----:B------:R-:W-:Y:S11]  /*8b30*/  IMAD.IADD R0, R61, 0x1, R24 ;  /* 0x000000013d007824 */ /* 0x000ff600078e0218 */
[----:B------:R-:W-:Y:S01]  /*8b40*/  @!UPT UIADD3 URZ, UPT, UPT, URZ, URZ, URZ ;  /* 0x000000fffffff290 */ /* 0x000fe2000fffe0ff */
[----:B------:R-:W-:Y:S11]  /*8b50*/  UIADD3 UR4, UPT, UPT, UR10, 0x300, URZ ;  /* 0x000003000a047890 */ /* 0x000ff6000fffe0ff */
[----:B------:R-:W-:Y:S01]  /*8b60*/  @!UPT UIADD3 URZ, UPT, UPT, URZ, URZ, URZ ;  /* 0x000000fffffff290 */ /* 0x000fe2000fffe0ff */
.L_x_181:
[----:B------:R-:W-:Y:S02]  /*8b70*/  PLOP3.LUT P1, PT, P1, P0, PT, 0xf2, 0x2f ;  /* 0x00000000002f781c */ /* 0x000fe40000f21e72 */
[----:B------:R-:W-:Y:S01]  /*8b80*/  @P0 R2UR P1, UR5, R0 ;  /* 0x00000000000502ca */ /* 0x000fe20000020000 */
[----:B------:R-:W-:Y:S07]  /*8b90*/  UMOV UR7, UR36 ;  /* 0x0000002400077c82 */ /* 0x000fee0008000000 */
[----:B------:R-:W-:Y:S05]  /*8ba0*/  @P0 PLOP3.LUT P0, PT, P1, PT, PT, 0x80, 0x8 ;  /* 0x000000000008081c */ /* 0x000fea0000f0f070 */
[----:B------:R1:W-:Y:S08]  /*8bb0*/  UTMASTG.3D [UR4], [UR8] ;  /* 0x00000004080073b5 */ /* 0x0003f00008010000 */
[----:B-1----:R-:W-:Y:S05]  /*8bc0*/  @P0 BRA.U.ANY `(.L_x_181) ;  /* 0xfffffffd00e80947 */ /* 0x002fea000393ffff */
[----:B------:R-:W-:Y:S01]  /*8bd0*/  R2UR UR6, R62 ;  /* 0x000000003e0672ca */ /* 0x000fe200000e0000 */
[----:B------:R-:W-:Y:S01]  /*8be0*/  UIADD3 UR4, UPT, UPT, UR10, 0xb00, URZ ;  /* 0x00000b000a047890 */ /* 0x000fe2000fffe0ff */
[----:B------:R-:W-:Y:S01]  /*8bf0*/  PLOP3.LUT P0, PT, PT, PT, PT, 0x80, 0x8 ;  /* 0x000000000008781c */ /* 0x000fe20003f0f070 */
[----:B------:R-:W-:Y:S11]  /*8c00*/  VIADD R0, R0, 0x20 ;  /* 0x0000002000007836 */ /* 0x000ff60000000000 */
[----:B------:R-:W-:Y:S01]  /*8c10*/  @!UPT UIADD3 URZ, UPT, UPT, URZ, URZ, URZ ;  /* 0x000000fffffff290 */ /* 0x000fe2000fffe0ff */
.L_x_182:
[----:B------:R-:W-:Y:S02]  /*8c20*/  PLOP3.LUT P1, PT, P1, P0, PT, 0xf2, 0x2f ;  /* 0x00000000002f781c */ /* 0x000fe40000f21e72 */
[----:B------:R-:W-:Y:S01]  /*8c30*/  @P0 R2UR P1, UR5, R0 ;  /* 0x00000000000502ca */ /* 0x000fe20000020000 */
[----:B------:R-:W-:Y:S07]  /*8c40*/  UMOV UR7, UR36 ;  /* 0x0000002400077c82 */ /* 0x000fee0008000000 */
[----:B------:R-:W-:Y:S05]  /*8c50*/  @P0 PLOP3.LUT P0, PT, P1, PT, PT, 0x80, 0x8 ;  /* 0x000000000008081c */ /* 0x000fea0000f0f070 */
[----:B------:R1:W-:Y:S08]  /*8c60*/  UTMASTG.3D [UR4], [UR8] ;  /* 0x00000004080073b5 */ /* 0x0003f00008010000 */
[----:B-1----:R-:W-:Y:S05]  /*8c70*/  @P0 BRA.U.ANY `(.L_x_182) ;  /* 0xfffffffd00e80947 */ /* 0x002fea000393ffff */
[----:B------:R0:W-:Y:S02]  /*8c80*/  UTMACMDFLUSH ;  /* 0x00000000000079b7 */ /* 0x0001e40000000000 */
.L_x_180:
[----:B------:R-:W-:Y:S05]  /*8c90*/  BSYNC.RECONVERGENT B0 ;  /* 0x0000000000007941 */ /* 0x000fea0003800200 */
.L_x_179:
[----:B------:R-:W-:Y:S01]  /*8ca0*/  VIADD R74, R74, 0x1 ;  /* 0x000000014a4a7836 */ /* 0x000fe20000000000 */
[----:B------:R-:W-:Y:S04]  /*8cb0*/  BSSY.RECONVERGENT B0, `(.L_x_183) ;  /* 0x0000008000007945 */ /* 0x000fe80003800200 */
[C---:B------:R-:W-:Y:S04]  /*8cc0*/  ISETP.NE.AND P0, PT, R74.reuse, 0x3, PT ;  /* 0x000000034a00780c */ /* 0x040fe80003f05270 */
[----:B------:R-:W-:Y:S02]  /*8cd0*/  SEL R74, R74, RZ, P0 ;  /* 0x000000ff4a4a7207 */ /* 0x000fe40000000000 */
[----:B-1----:R-:W-:Y:S02]  /*8ce0*/  SEL R0, RZ, 0x1, P0 ;  /* 0x00000001ff007807 */ /* 0x002fe40000000000 */
[----:B------:R-:W-:Y:S11]  /*8cf0*/  ISETP.NE.AND P0, PT, R80, RZ, PT ;  /* 0x000000ff5000720c */ /* 0x000ff60003f05270 */
[----:B------:R-:W-:Y:S02]  /*8d00*/  @!UPT UIADD3 URZ, UPT, UPT, URZ, URZ, URZ ;  /* 0x000000fffffff290 */ /* 0x000fe4000fffe0ff */
[----:B------:R-:W-:Y:S05]  /*8d10*/  @P0 BRA `(.L_x_184) ;  /* 0x0000000000040947 */ /* 0x000fea0003800000 */
[----:B------:R-:W-:Y:S04]  /*8d20*/  DEPBAR.LE SB0, 0x1 ;  /* 0x000080400000791a */ /* 0x000fe80000000000 */
.L_x_184:
[----:B------:R-:W-:Y:S05]  /*8d30*/  BSYNC.RECONVERGENT B0 ;  /* 0x0000000000007941 */ /* 0x000fea0003800200 */
.L_x_183:
[----:B------:R-:W-:Y:S01]  /*8d40*/  BAR.SYNC.DEFER_BLOCKING 0x1, 0x80 ;  /* 0x0042000000007b1d */ /* 0x000fe20000010000 */
[----:B------:R-:W-:Y:S01]  /*8d50*/  ISETP.NE.AND P3, PT, R87, RZ, PT ;  /* 0x000000ff5700720c */ /* 0x000fe20003f65270 */
[----:B------:R-:W-:Y:S01]  /*8d60*/  VIADD R67, R67, 0x1 ;  /* 0x0000000143437836 */ /* 0x000fe20000000000 */
[----:B------:R-:W-:Y:S04]  /*8d70*/  LOP3.LUT R77, R77, R0, RZ, 0x3c, !PT ;  /* 0x000000004d4d7212 */ /* 0x000fe800078e3cff */
[----:B------:R-:W-:Y:S01]  /*8d80*/  ISETP.GE.U32.AND P0, PT, R67, 0x2, PT ;  /* 0x000000024300780c */ /* 0x000fe20003f06070 */
[----:B------:R-:W-:Y:S11]  /*8d90*/  BSSY.RECONVERGENT B0, `(.L_x_185) ;  /* 0x000000a000007945 */ /* 0x000ff60003800200 */
[----:B------:R-:W-:Y:S01]  /*8da0*/  @!UPT UIADD3 URZ, UPT, UPT, URZ, URZ, URZ ;  /* 0x000000fffffff290 */ /* 0x000fe2000fffe0ff */
[----:B------:R-:W-:Y:S05]  /*8db0*/  @!P0 BRA `(.L_x_186) ;  /* 0x00000000001c8947 */ /* 0x000fea0003800000 */
[C---:B------:R-:W-:Y:S02]  /*8dc0*/  VIADD R0, R73.reuse, 0x1 ;  /* 0x0000000149007836 */ /* 0x040fe40000000000 */
[----:B------:R-:W-:Y:S03]  /*8dd0*/  @!P3 IMAD R2, R73, 0x8, R58 ;  /* 0x000000084902b824 */ /* 0x000fe600078e023a */
[C---:B------:R-:W-:Y:S04]  /*8de0*/  ISETP.NE.AND P0, PT, R0.reuse, 0x3, PT ;  /* 0x000000030000780c */ /* 0x040fe80003f05270 */
[----:B------:R-:W-:Y:S01]  /*8df0*/  SEL R73, R0, RZ, P0 ;  /* 0x000000ff00497207 */ /* 0x000fe20000000000 */
[----:B------:R-:W-:Y:S05]  /*8e00*/  @!P3 VIADD R0, R2, 0x128 ;  /* 0x000001280200b836 */ /* 0x000fea0000000000 */
[----:B------:R-:W-:Y:S04]  /*8e10*/  @!P3 PRMT R0, R59, 0x654, R0 ;  /* 0x000006543b00b816 */ /* 0x000fe80000000000 */
[----:B------:R1:W-:Y:S03]  /*8e20*/  @!P3 SYNCS.ARRIVE.TRANS64.RED.A1T0 RZ, [R0+URZ], RZ ;  /* 0x000000ff00ffb9a7 */ /* 0x0003e600081004ff */
.L_x_186:
[----:B------:R-:W-:Y:S05]  /*8e30*/  BSYNC.RECONVERGENT B0 ;  /* 0x0000000000007941 */ /* 0x000fea0003800200 */
.L_x_185:
[----:B------:R-:W-:Y:S01]  /*8e40*/  ISETP.NE.AND P0, PT, R85, RZ, PT ;  /* 0x000000ff5500720c */ /* 0x000fe20003f05270 */
[----:B------:R-:W-:Y:S01]  /*8e50*/  IMAD.MOV.U32 R24, RZ, RZ, 0x10 ;  /* 0x00000010ff187424 */ /* 0x000fe200078e00ff */
[----:B------:R-:W-:Y:S02]  /*8e60*/  ISETP.NE.AND P2, PT, R84, RZ, PT ;  /* 0x000000ff5400720c */ /* 0x000fe40003f45270 */
[----:B------:R-:W-:Y:S02]  /*8e70*/  PLOP3.LUT P1, PT, P3, P0, PT, 0xf8, 0x8f ;  /* 0x00000000008f781c */ /* 0x000fe40001f21f70 */
[----:B------:R-:W-:Y:S11]  /*8e80*/  SEL R68, R68, 0x1, P3 ;  /* 0x0000000144447807 */ /* 0x000ff60001800000 */
[----:B------:R-:W2:Y:S01]  /*8e90*/  @!P1 S2R R59, SR_CgaCtaId ;  /* 0x00000000003b9919 */ /* 0x000ea20000008800 */
[----:B-1----:R-:W-:Y:S04]  /*8ea0*/  @!P1 MOV R0, 0x400 ;  /* 0x0000040000009802 */ /* 0x002fe80000000f00 */
[----:B--2---:R-:W-:Y:S02]  /*8eb0*/  @!P1 LEA R58, R59, R0, 0x18 ;  /* 0x000000003b3a9211 */ /* 0x004fe400078ec0ff */
[----:B------:R-:W-:Y:S03]  /*8ec0*/  @!P1 SHF.L.U32 R0, R69, 0x1f, RZ ;  /* 0x0000001f45009819 */ /* 0x000fe600000006ff */
[----:B------:R-:W-:Y:S04]  /*8ed0*/  @!P1 IMAD R2, R66, 0x8, R58 ;  /* 0x0000000842029824 */ /* 0x000fe800078e023a */
[----:B------:R-:W1:Y:S02]  /*8ee0*/  @!P1 SYNCS.PHASECHK.TRANS64.TRYWAIT P0, [R2+URZ+0x110], R0 ;  /* 0x00011000020095a7 */ /* 0x000e6400080011ff */
[----:B-1----:R-:W-:Y:S02]  /*8ef0*/  @!P1 SEL R68, RZ, 0x1, !P0 ;  /* 0x00000001ff449807 */ /* 0x002fe40004000000 */
[----:B------:R-:W-:Y:S02]  /*8f00*/  PLOP3.LUT P1, PT, PT, PT, PT, 0x80, 0x8 ;  /* 0x000000000008781c */ /* 0x000fe40003f2f070 */
[----:B------:R-:W-:Y:S02]  /*8f10*/  PLOP3.LUT P0, PT, PT, PT, PT, 0x8, 0x80 ;  /* 0x000000000080781c */ /* 0x000fe40003f0e170 */
[----:B------:R-:W-:Y:S01]  /*8f20*/  P2R R85, PR, RZ, 0x2 ;  /* 0x00000002ff557803 */ /* 0x000fe20000000000 */
[----:B------:R-:W-:Y:S10]  /*8f30*/  @P2 BRA `(.L_x_187) ;  /* 0xffffffd800642947 */ /* 0x000ff4000383ffff */
[----:B------:R-:W-:Y:S01]  /*8f40*/  ISETP.NE.AND P2, PT, R83, RZ, PT ;  /* 0x000000ff5300720c */ /* 0x000fe20003f45270 */
[----:B------:R-:W-:Y:S01]  /*8f50*/  UIADD3 UR37, UPT, UPT, UR37, 0x2, URZ ;  /* 0x0000000225257890 */ /* 0x000fe2000fffe0ff */
[----:B------:R-:W-:Y:S01]  /*8f60*/  ISETP.NE.AND P0, PT, R63, 0x2, PT ;  /* 0x000000023f00780c */ /* 0x000fe20003f05270 */
[----:B------:R-:W-:Y:S02]  /*8f70*/  IMAD.IADD R23, R70, 0x1, R47 ;  /* 0x0000000146177824 */ /* 0x000fe400078e022f */
[----:B------:R-:W-:Y:S01]  /*8f80*/  IMAD.IADD R24, R71, 0x1, R56 ;  /* 0x0000000147187824 */ /* 0x000fe200078e0238 */
[----:B------:R-:W-:Y:S02]  /*8f90*/  SEL R0, RZ, 0x1, P0 ;  /* 0x00000001ff007807 */ /* 0x000fe40000000000 */
[----:B------:R-:W-:Y:S02]  /*8fa0*/  SEL R63, R63, RZ, P0 ;  /* 0x000000ff3f3f7207 */ /* 0x000fe40000000000 */
[----:B------:R-:W-:-:S03]  /*8fb0*/  LOP3.LUT R75, R75, R0, RZ, 0x3c, !PT ;  /* 0x000000004b4b7212 */ /* 0x000fc600078e3cff */
[----:B------:R-:W-:Y:S01]  /*8fc0*/  @P2 R2UR UR36, R72 ;  /* 0x00000000482422ca */ /* 0x000fe200000e0000 */
[----:B------:R-:W-:-:S14]  /*8fd0*/  @P2 BRA `(.L_x_188) ;  /* 0xffffffc800f42947 */ /* 0x000fdc000383ffff */
[----:B------:R-:W-:-:S09]  /*8fe0*/  UISETP.NE.AND UP0, UPT, UR41, URZ, UPT ;  /* 0x000000ff2900728c */ /* 0x000fd2000bf05270 */
[----:B------:R-:W-:Y:S05]  /*8ff0*/  BRA.U !UP0, `(.L_x_189) ;  /* 0x0000000108487547 */ /* 0x000fea000b800000 */
[----:B------:R-:W1:Y:S02]  /*9000*/  LDCU.64 UR4, c[0x0][0x890] ;  /* 0x00011200ff0477ac */ /* 0x000e640008000a00 */
[----:B-1----:R-:W-:-:S04]  /*9010*/  UISETP.NE.U32.AND UP0, UPT, UR4, URZ, UPT ;  /* 0x000000ff0400728c */ /* 0x002fc8000bf05070 */
[----:B------:R-:W-:-:S09]  /*9020*/  UISETP.NE.AND.EX UP0, UPT, UR5, URZ, UPT, UP0 ;  /* 0x000000ff0500728c */ /* 0x000fd2000bf05300 */
[----:B------:R-:W-:Y:S05]  /*9030*/  BRA.U UP0, `(.L_x_190) ;  /* 0x00000001000c7547 */ /* 0x000fea000b800000 */
[----:B------:R-:W-:-:S13]  /*9040*/  FSETP.NEU.AND P0, PT, R35, RZ, PT ;  /* 0x000000ff2300720b */ /* 0x000fda0003f0d000 */
[----:B------:R-:W-:Y:S05]  /*9050*/  @!P0 EXIT ;  /* 0x000000000000894d */ /* 0x000fea0003800000 */
[----:B------:R-:W-:Y:S05]  /*9060*/  BRA `(.L_x_189) ;  /* 0x00000000002c7947 */ /* 0x000fea0003800000 */
.L_x_190:
[----:B------:R-:W-:Y:S01]  /*9070*/  ISETP.NE.AND P0, PT, R60, RZ, PT ;  /* 0x000000ff3c00720c */ /* 0x000fe20003f05270 */
[----:B------:R-:W-:-:S12]  /*9080*/  BSSY.RECONVERGENT B0, `(.L_x_189) ;  /* 0x0000009000007945 */ /* 0x000fd80003800200 */
[----:B------:R-:W-:Y:S05]  /*9090*/  @P0 BRA `(.L_x_191) ;  /* 0x0000000000140947 */ /* 0x000fea0003800000 */
[----:B------:R-:W1:Y:S02]  /*90a0*/  LDCU.64 UR4, c[0x0][0x888] ;  /* 0x00011100ff0477ac */ /* 0x000e640008000a00 */
[----:B-1----:R-:W-:-:S04]  /*90b0*/  ISETP.NE.U32.AND P0, PT, RZ, UR4, PT ;  /* 0x00000004ff007c0c */ /* 0x002fc8000bf05070 */
[----:B------:R-:W-:-:S13]  /*90c0*/  ISETP.NE.AND.EX P0, PT, RZ, UR5, PT, P0 ;  /* 0x00000005ff007c0c */ /* 0x000fda000bf05300 */
[----:B------:R-:W-:Y:S05]  /*90d0*/  @!P0 EXIT ;  /* 0x000000000000894d */ /* 0x000fea0003800000 */
[----:B------:R-:W-:Y:S05]  /*90e0*/  BRA `(.L_x_192) ;  /* 0x0000000000087947 */ /* 0x000fea0003800000 */
.L_x_191:
[----:B------:R-:W-:-:S13]  /*90f0*/  FSETP.NEU.AND P0, PT, R35, RZ, PT ;  /* 0x000000ff2300720b */ /* 0x000fda0003f0d000 */
[----:B------:R-:W-:Y:S05]  /*9100*/  @!P0 EXIT ;  /* 0x000000000000894d */ /* 0x000fea0003800000 */
.L_x_192:
[----:B------:R-:W-:Y:S05]  /*9110*/  BSYNC.RECONVERGENT B0 ;  /* 0x0000000000007941 */ /* 0x000fea0003800200 */
.L_x_189:
[----:B------:R-:W-:Y:S01]  /*9120*/  IMAD R0, R73, 0x8, R58 ;  /* 0x0000000849007824 */ /* 0x000fe200078e023a */
[----:B------:R-:W-:-:S04]  /*9130*/  DEPBAR.LE SB0, 0x0 ;  /* 0x000080000000791a */ /* 0x000fc80000000000 */
[----:B------:R-:W-:-:S04]  /*9140*/  IADD3 R0, PT, PT, R0, 0x128, RZ ;  /* 0x0000012800007810 */ /* 0x000fc80007ffe0ff */
[----:B------:R-:W-:-:S04]  /*9150*/  PRMT R0, R59, 0x654, R0 ;  /* 0x000006543b007816 */ /* 0x000fc80000000000 */
[----:B------:R-:W-:Y:S01]  /*9160*/  SYNCS.ARRIVE.TRANS64.RED.A1T0 RZ, [R0+URZ], RZ ;  /* 0x000000ff00ff79a7 */ /* 0x000fe200081004ff */
[----:B------:R-:W-:Y:S05]  /*9170*/  EXIT ;  /* 0x000000000000794d */ /* 0x000fea0003800000 */
.L_x_25:
[----:B--2---:R2:W4:Y:S02]  /*9180*/  SYNCS.PHASECHK.TRANS64.TRYWAIT P0, [R2+URZ+0x1c0], R3 ;  /* 0x0001c003020075a7 */ /* 0x00452400080011ff */
[----:B----4-:R-:W-:Y:S05]  /*9190*/  @!P0 NANOSLEEP.SYNCS 0x989680 ;  /* 0x009896800000895d */ /* 0x010fea0003900000 */
[----:B------:R-:W4:Y:S02]  /*91a0*/  @!P0 SYNCS.PHASECHK.TRANS64 P0, [R2+URZ+0x1c0], R3 ;  /* 0x0001c003020085a7 */ /* 0x000f2400080010ff */
[----:B----4-:R-:W-:Y:S05]  /*91b0*/  @!P0 BRA `(.L_x_25) ;  /* 0xfffffffc00f08947 */ /* 0x010fea000383ffff */
[----:B------:R-:W-:Y:S05]  /*91c0*/  BRA `(.L_x_193) ;  /* 0xffffff8400e87947 */ /* 0x000fea000383ffff */
.L_x_28:
[----:B------:R-:W-:-:S07]  /*91d0*/  MOV R2, UR33 ;  /* 0x0000002100027c02 */ /* 0x000fce0008000f00 */
.L_x_194:
[----:B-1----:R1:W2:Y:S02]  /*91e0*/  SYNCS.PHASECHK.TRANS64.TRYWAIT P0, [R2+URZ+0x88], R4 ;  /* 0x00008804020075a7 */ /* 0x0022a400080011ff */
[----:B--2---:R-:W-:Y:S05]  /*91f0*/  @!P0 NANOSLEEP.SYNCS 0x989680 ;  /* 0x009896800000895d */ /* 0x004fea0003900000 */
[----:B------:R-:W2:Y:S02]  /*9200*/  @!P0 SYNCS.PHASECHK.TRANS64 P0, [R2+URZ+0x88], R4 ;  /* 0x00008804020085a7 */ /* 0x000ea400080010ff */
[----:B--2---:R-:W-:Y:S05]  /*9210*/  @!P0 BRA `(.L_x_194) ;  /* 0xfffffffc00f08947 */ /* 0x004fea000383ffff */
[----:B------:R-:W-:Y:S05]  /*9220*/  BRA `(.L_x_27) ;  /* 0xffffff8800507947 */ /* 0x000fea000383ffff */
.L_x_35:
[----:B-1----:R-:W-:-:S07]  /*9230*/  MOV R2, UR17 ;  /* 0x0000001100027c02 */ /* 0x002fce0008000f00 */
.L_x_195:
[----:B-1----:R1:W2:Y:S02]  /*9240*/  SYNCS.PHASECHK.TRANS64.TRYWAIT P0, [R2+URZ+0x88], R4 ;  /* 0x00008804020075a7 */ /* 0x0022a400080011ff */
[----:B--2---:R-:W-:Y:S05]  /*9250*/  @!P0 NANOSLEEP.SYNCS 0x989680 ;  /* 0x009896800000895d */ /* 0x004fea0003900000 */
[----:B------:R-:W2:Y:S02]  /*9260*/  @!P0 SYNCS.PHASECHK.TRANS64 P0, [R2+URZ+0x88], R4 ;  /* 0x00008804020085a7 */ /* 0x000ea400080010ff */
[----:B--2---:R-:W-:Y:S05]  /*9270*/  @!P0 BRA `(.L_x_195) ;  /* 0xfffffffc00f08947 */ /* 0x004fea000383ffff */
[----:B------:R-:W-:Y:S05]  /*9280*/  BRA `(.L_x_34) ;  /* 0xffffff8c00107947 */ /* 0x000fea000383ffff */
.L_x_40:
[----:B-1----:R1:W2:Y:S02]  /*9290*/  SYNCS.PHASECHK.TRANS64.TRYWAIT P0, [R2+URZ+0x150], R3 ;  /* 0x00015003020075a7 */ /* 0x0022a400080011ff */
[----:B--2---:R-:W-:Y:S05]  /*92a0*/  @!P0 NANOSLEEP.SYNCS 0x989680 ;  /* 0x009896800000895d */ /* 0x004fea0003900000 */
[----:B------:R-:W2:Y:S02]  /*92b0*/  @!P0 SYNCS.PHASECHK.TRANS64 P0, [R2+URZ+0x150], R3 ;  /* 0x00015003020085a7 */ /* 0x000ea400080010ff */
[----:B--2---:R-:W-:Y:S05]  /*92c0*/  @!P0 BRA `(.L_x_40) ;  /* 0xfffffffc00f08947 */ /* 0x004fea000383ffff */
[----:B------:R-:W-:Y:S05]  /*92d0*/  BRA `(.L_x_196) ;  /* 0xffffff8c00b47947 */ /* 0x000fea000383ffff */
.L_x_44:
[----:B---3--:R-:W-:-:S07]  /*92e0*/  MOV R0, UR4 ;  /* 0x0000000400007c02 */ /* 0x008fce0008000f00 */
.L_x_197:
[----:B-1----:R1:W2:Y:S02]  /*92f0*/  SYNCS.PHASECHK.TRANS64.TRYWAIT P0, [R0+URZ], R2 ;  /* 0x00000002000075a7 */ /* 0x0022a400080011ff */
[----:B--2---:R-:W-:Y:S05]  /*9300*/  @!P0 NANOSLEEP.SYNCS 0x989680 ;  /* 0x009896800000895d */ /* 0x004fea0003900000 */
[----:B------:R-:W2:Y:S02]  /*9310*/  @!P0 SYNCS.PHASECHK.TRANS64 P0, [R0+URZ], R2 ;  /* 0x00000002000085a7 */ /* 0x000ea400080010ff */
[----:B--2---:R-:W-:Y:S05]  /*9320*/  @!P0 BRA `(.L_x_197) ;  /* 0xfffffffc00f08947 */ /* 0x004fea000383ffff */
[----:B------:R-:W-:Y:S05]  /*9330*/  BRA `(.L_x_198) ;  /* 0xffffff9400247947 */ /* 0x000fea000383ffff */
.L_x_45:
[----:B---3--:R-:W-:-:S07]  /*9340*/  MOV R0, UR4 ;  /* 0x0000000400007c02 */ /* 0x008fce0008000f00 */
.L_x_199:
[----:B-1----:R1:W2:Y:S02]  /*9350*/  SYNCS.PHASECHK.TRANS64.TRYWAIT P0, [R0+URZ], R3 ;  /* 0x00000003000075a7 */ /* 0x0022a400080011ff */
[----:B--2---:R-:W-:Y:S05]  /*9360*/  @!P0 NANOSLEEP.SYNCS 0x989680 ;  /* 0x009896800000895d */ /* 0x004fea0003900000 */
[----:B------:R-:W2:Y:S02]  /*9370*/  @!P0 SYNCS.PHASECHK.TRANS64 P0, [R0+URZ], R3 ;  /* 0x00000003000085a7 */ /* 0x000ea400080010ff */
[----:B--2---:R-:W-:Y:S05]  /*9380*/  @!P0 BRA `(.L_x_199) ;  /* 0xfffffffc00f08947 */ /* 0x004fea000383ffff */
[----:B------:R-:W-:Y:S05]  /*9390*/  BRA `(.L_x_200) ;  /* 0xffffff9400307947 */ /* 0x000fea000383ffff */
.L_x_46:
[----:B---3--:R-:W-:-:S07]  /*93a0*/  MOV R0, UR4 ;  /* 0x0000000400007c02 */ /* 0x008fce0008000f00 */
.L_x_201:
[----:B-1----:R1:W2:Y:S02]  /*93b0*/  SYNCS.PHASECHK.TRANS64.TRYWAIT P0, [R0+URZ], R3 ;  /* 0x00000003000075a7 */ /* 0x0022a400080011ff */
[----:B--2---:R-:W-:Y:S05]  /*93c0*/  @!P0 NANOSLEEP.SYNCS 0x989680 ;  /* 0x009896800000895d */ /* 0x004fea0003900000 */
[----:B------:R-:W2:Y:S02]  /*93d0*/  @!P0 SYNCS.PHASECHK.TRANS64 P0, [R0+URZ], R3 ;  /* 0x00000003000085a7 */ /* 0x000ea400080010ff */
[----:B--2---:R-:W-:Y:S05]  /*93e0*/  @!P0 BRA `(.L_x_201) ;  /* 0xfffffffc00f08947 */ /* 0x004fea000383ffff */
[----:B------:R-:W-:Y:S05]  /*93f0*/  BRA `(.L_x_202) ;  /* 0xffffff94003c7947 */ /* 0x000fea000383ffff */
.L_x_47:
[----:B---3--:R-:W-:-:S07]  /*9400*/  MOV R0, UR4 ;  /* 0x0000000400007c02 */ /* 0x008fce0008000f00 */
.L_x_203:
[----:B-1----:R1:W2:Y:S02]  /*9410*/  SYNCS.PHASECHK.TRANS64.TRYWAIT P0, [R0+URZ], R3 ;  /* 0x00000003000075a7 */ /* 0x0022a400080011ff */
[----:B--2---:R-:W-:Y:S05]  /*9420*/  @!P0 NANOSLEEP.SYNCS 0x989680 ;  /* 0x009896800000895d */ /* 0x004fea0003900000 */
[----:B------:R-:W2:Y:S02]  /*9430*/  @!P0 SYNCS.PHASECHK.TRANS64 P0, [R0+URZ], R3 ;  /* 0x00000003000085a7 */ /* 0x000ea400080010ff */
[----:B--2---:R-:W-:Y:S05]  /*9440*/  @!P0 BRA `(.L_x_203) ;  /* 0xfffffffc00f08947 */ /* 0x004fea000383ffff */
[----:B------:R-:W-:Y:S05]  /*9450*/  BRA `(.L_x_204) ;  /* 0xffffff9400487947 */ /* 0x000fea000383ffff */
.L_x_48:
[----:B---3--:R-:W-:-:S07]  /*9460*/  MOV R0, UR4 ;  /* 0x0000000400007c02 */ /* 0x008fce0008000f00 */
.L_x_205:
[----:B-1----:R1:W2:Y:S02]  /*9470*/  SYNCS.PHASECHK.TRANS64.TRYWAIT P0, [R0+URZ], R3 ;  /* 0x00000003000075a7 */ /* 0x0022a400080011ff */
[----:B--2---:R-:W-:Y:S05]  /*9480*/  @!P0 NANOSLEEP.SYNCS 0x989680 ;  /* 0x009896800000895d */ /* 0x004fea0003900000 */
[----:B------:R-:W2:Y:S02]  /*9490*/  @!P0 SYNCS.PHASECHK.TRANS64 P0, [R0+URZ], R3 ;  /* 0x00000003000085a7 */ /* 0x000ea400080010ff */
[----:B--2---:R-:W-:Y:S05]  /*94a0*/  @!P0 BRA `(.L_x_205) ;  /* 0xfffffffc00f08947 */ /* 0x004fea000383ffff */
[----:B------:R-:W-:Y:S05]  /*94b0*/  BRA `(.L_x_206) ;  /* 0xffffff9400547947 */ /* 0x000fea000383ffff */
.L_x_49:
[----:B---3--:R-:W-:-:S07]  /*94c0*/  MOV R0, UR4 ;  /* 0x0000000400007c02 */ /* 0x008fce0008000f00 */
.L_x_207:
[----:B-1----:R1:W2:Y:S02]  /*94d0*/  SYNCS.PHASECHK.TRANS64.TRYWAIT P0, [R0+URZ], R3 ;  /* 0x00000003000075a7 */ /* 0x0022a400080011ff */
[----:B--2---:R-:W-:Y:S05]  /*94e0*/  @!P0 NANOSLEEP.SYNCS 0x989680 ;  /* 0x009896800000895d */ /* 0x004fea0003900000 */
[----:B------:R-:W2:Y:S02]  /*94f0*/  @!P0 SYNCS.PHASECHK.TRANS64 P0, [R0+URZ], R3 ;  /* 0x00000003000085a7 */ /* 0x000ea400080010ff */
[----:B--2---:R-:W-:Y:S05]  /*9500*/  @!P0 BRA `(.L_x_207) ;  /* 0xfffffffc00f08947 */ /* 0x004fea000383ffff */
[----:B------:R-:W-:Y:S05]  /*9510*/  BRA `(.L_x_208) ;  /* 0xffffff9400607947 */ /* 0x000fea000383ffff */
.L_x_50:
[----:B---3--:R-:W-:-:S07]  /*9520*/  MOV R0, UR4 ;  /* 0x0000000400007c02 */ /* 0x008fce0008000f00 */
.L_x_209:
[----:B-1----:R1:W2:Y:S02]  /*9530*/  SYNCS.PHASECHK.TRANS64.TRYWAIT P0, [R0+URZ], R3 ;  /* 0x00000003000075a7 */ /* 0x0022a400080011ff */
[----:B--2---:R-:W-:Y:S05]  /*9540*/  @!P0 NANOSLEEP.SYNCS 0x989680 ;  /* 0x009896800000895d */ /* 0x004fea0003900000 */
[----:B------:R-:W2:Y:S02]  /*9550*/  @!P0 SYNCS.PHASECHK.TRANS64 P0, [R0+URZ], R3 ;  /* 0x00000003000085a7 */ /* 0x000ea400080010ff */
[----:B--2---:R-:W-:Y:S05]  /*9560*/  @!P0 BRA `(.L_x_209) ;  /* 0xfffffffc00f08947 */ /* 0x004fea000383ffff */
[----:B------:R-:W-:Y:S05]  /*9570*/  BRA `(.L_x_210) ;  /* 0xffffff94006c7947 */ /* 0x000fea000383ffff */
.L_x_51:
[----:B---3--:R-:W-:-:S07]  /*9580*/  MOV R0, UR4 ;  /* 0x0000000400007c02 */ /* 0x008fce0008000f00 */
.L_x_211:
[----:B-1----:R1:W2:Y:S02]  /*9590*/  SYNCS.PHASECHK.TRANS64.TRYWAIT P0, [R0+URZ], R3 ;  /* 0x00000003000075a7 */ /* 0x0022a400080011ff */
[----:B--2---:R-:W-:Y:S05]  /*95a0*/  @!P0 NANOSLEEP.SYNCS 0x989680 ;  /* 0x009896800000895d */ /* 0x004fea0003900000 */
[----:B------:R-:W2:Y:S02]  /*95b0*/  @!P0 SYNCS.PHASECHK.TRANS64 P0, [R0+URZ], R3 ;  /* 0x00000003000085a7 */ /* 0x000ea400080010ff */
[----:B--2---:R-:W-:Y:S05]  /*95c0*/  @!P0 BRA `(.L_x_211) ;  /* 0xfffffffc00f08947 */ /* 0x004fea000383ffff */
[----:B------:R-:W-:Y:S05]  /*95d0*/  BRA `(.L_x_212) ;  /* 0xffffff9400787947 */ /* 0x000fea000383ffff */
.L_x_52:
[----:B---3--:R-:W-:-:S07]  /*95e0*/  MOV R0, UR4 ;  /* 0x0000000400007c02 */ /* 0x008fce0008000f00 */
.L_x_213:
[----:B-1----:R1:W2:Y:S02]  /*95f0*/  SYNCS.PHASECHK.TRANS64.TRYWAIT P0, [R0+URZ], R3 ;  /* 0x00000003000075a7 */ /* 0x0022a400080011ff */
[----:B--2---:R-:W-:Y:S05]  /*9600*/  @!P0 NANOSLEEP.SYNCS 0x989680 ;  /* 0x009896800000895d */ /* 0x004fea0003900000 */
[----:B------:R-:W2:Y:S02]  /*9610*/  @!P0 SYNCS.PHASECHK.TRANS64 P0, [R0+URZ], R3 ;  /* 0x00000003000085a7 */ /* 0x000ea400080010ff */
[----:B--2---:R-:W-:Y:S05]  /*9620*/  @!P0 BRA `(.L_x_213) ;  /* 0xfffffffc00f08947 */ /* 0x004fea000383ffff */
[----:B------:R-:W-:Y:S05]  /*9630*/  BRA `(.L_x_214) ;  /* 0xffffff9400847947 */ /* 0x000fea000383ffff */
.L_x_53:
[----:B---3--:R-:W-:-:S07]  /*9640*/  MOV R0, UR4 ;  /* 0x0000000400007c02 */ /* 0x008fce0008000f00 */
.L_x_215:
[----:B-1----:R1:W2:Y:S02]  /*9650*/  SYNCS.PHASECHK.TRANS64.TRYWAIT P0, [R0+URZ], R3 ;  /* 0x00000003000075a7 */ /* 0x0022a400080011ff */
[----:B--2---:R-:W-:Y:S05]  /*9660*/  @!P0 NANOSLEEP.SYNCS 0x989680 ;  /* 0x009896800000895d */ /* 0x004fea0003900000 */
[----:B------:R-:W2:Y:S02]  /*9670*/  @!P0 SYNCS.PHASECHK.TRANS64 P0, [R0+URZ], R3 ;  /* 0x00000003000085a7 */ /* 0x000ea400080010ff */
[----:B--2---:R-:W-:Y:S05]  /*9680*/  @!P0 BRA `(.L_x_215) ;  /* 0xfffffffc00f08947 */ /* 0x004fea000383ffff */
[----:B------:R-:W-:Y:S05]  /*9690*/  BRA `(.L_x_216) ;  /* 0xffffff9400907947 */ /* 0x000fea000383ffff */
.L_x_54:
[----:B---3--:R-:W-:-:S07]  /*96a0*/  MOV R0, UR4 ;  /* 0x0000000400007c02 */ /* 0x008fce0008000f00 */
.L_x_217:
[----:B-1----:R1:W2:Y:S02]  /*96b0*/  SYNCS.PHASECHK.TRANS64.TRYWAIT P0, [R0+URZ], R3 ;  /* 0x00000003000075a7 */ /* 0x0022a400080011ff */
[----:B--2---:R-:W-:Y:S05]  /*96c0*/  @!P0 NANOSLEEP.SYNCS 0x989680 ;  /* 0x009896800000895d */ /* 0x004fea0003900000 */
[----:B------:R-:W2:Y:S02]  /*96d0*/  @!P0 SYNCS.PHASECHK.TRANS64 P0, [R0+URZ], R3 ;  /* 0x00000003000085a7 */ /* 0x000ea400080010ff */
[----:B--2---:R-:W-:Y:S05]  /*96e0*/  @!P0 BRA `(.L_x_217) ;  /* 0xfffffffc00f08947 */ /* 0x004fea000383ffff */
[----:B------:R-:W-:Y:S05]  /*96f0*/  BRA `(.L_x_218) ;  /* 0xffffff94009c7947 */ /* 0x000fea000383ffff */
.L_x_55:
[----:B---3--:R-:W-:-:S07]  /*9700*/  MOV R0, UR4 ;  /* 0x0000000400007c02 */ /* 0x008fce0008000f00 */
.L_x_219:
[----:B-1----:R1:W2:Y:S02]  /*9710*/  SYNCS.PHASECHK.TRANS64.TRYWAIT P0, [R0+URZ], R3 ;  /* 0x00000003000075a7 */ /* 0x0022a400080011ff */
[----:B--2---:R-:W-:Y:S05]  /*9720*/  @!P0 NANOSLEEP.SYNCS 0x989680 ;  /* 0x009896800000895d */ /* 0x004fea0003900000 */
[----:B------:R-:W2:Y:S02]  /*9730*/  @!P0 SYNCS.PHASECHK.TRANS64 P0, [R0+URZ], R3 ;  /* 0x00000003000085a7 */ /* 0x000ea400080010ff */
[----:B--2---:R-:W-:Y:S05]  /*9740*/  @!P0 BRA `(.L_x_219) ;  /* 0xfffffffc00f08947 */ /* 0x004fea000383ffff */
[----:B------:R-:W-:Y:S05]  /*9750*/  BRA `(.L_x_220) ;  /* 0xffffff9400a87947 */ /* 0x000fea000383ffff */
.L_x_56:
[----:B---3--:R-:W-:-:S07]  /*9760*/  MOV R0, UR4 ;  /* 0x0000000400007c02 */ /* 0x008fce0008000f00 */
.L_x_221:
[----:B-1----:R1:W2:Y:S02]  /*9770*/  SYNCS.PHASECHK.TRANS64.TRYWAIT P0, [R0+URZ], R3 ;  /* 0x00000003000075a7 */ /* 0x0022a400080011ff */
[----:B--2---:R-:W-:Y:S05]  /*9780*/  @!P0 NANOSLEEP.SYNCS 0x989680 ;  /* 0x009896800000895d */ /* 0x004fea0003900000 */
[----:B------:R-:W2:Y:S02]  /*9790*/  @!P0 SYNCS.PHASECHK.TRANS64 P0, [R0+URZ], R3 ;  /* 0x00000003000085a7 */ /* 0x000ea400080010ff */
[----:B--2---:R-:W-:Y:S05]  /*97a0*/  @!P0 BRA `(.L_x_221) ;  /* 0xfffffffc00f08947 */ /* 0x004fea000383ffff */
[----:B------:R-:W-:Y:S05]  /*97b0*/  BRA `(.L_x_222) ;  /* 0xffffff9400b47947 */ /* 0x000fea000383ffff */
.L_x_57:
[----:B---3--:R-:W-:-:S07]  /*97c0*/  MOV R0, UR4 ;  /* 0x0000000400007c02 */ /* 0x008fce0008000f00 */
.L_x_223:
[----:B-1----:R1:W2:Y:S02]  /*97d0*/  SYNCS.PHASECHK.TRANS64.TRYWAIT P0, [R0+URZ], R3 ;  /* 0x00000003000075a7 */ /* 0x0022a400080011ff */
[----:B--2---:R-:W-:Y:S05]  /*97e0*/  @!P0 NANOSLEEP.SYNCS 0x989680 ;  /* 0x009896800000895d */ /* 0x004fea0003900000 */
[----:B------:R-:W2:Y:S02]  /*97f0*/  @!P0 SYNCS.PHASECHK.TRANS64 P0, [R0+URZ], R3 ;  /* 0x00000003000085a7 */ /* 0x000ea400080010ff */
[----:B--2---:R-:W-:Y:S05]  /*9800*/  @!P0 BRA `(.L_x_223) ;  /* 0xfffffffc00f08947 */ /* 0x004fea000383ffff */
[----:B------:R-:W-:Y:S05]  /*9810*/  BRA `(.L_x_224) ;  /* 0xffffff9400c07947 */ /* 0x000fea000383ffff */
.L_x_58:
[----:B---3--:R-:W-:-:S07]  /*9820*/  MOV R0, UR4 ;  /* 0x0000000400007c02 */ /* 0x008fce0008000f00 */
.L_x_225:
[----:B-1----:R1:W2:Y:S02]  /*9830*/  SYNCS.PHASECHK.TRANS64.TRYWAIT P0, [R0+URZ], R3 ;  /* 0x00000003000075a7 */ /* 0x0022a400080011ff */
[----:B--2---:R-:W-:Y:S05]  /*9840*/  @!P0 NANOSLEEP.SYNCS 0x989680 ;  /* 0x009896800000895d */ /* 0x004fea0003900000 */
[----:B------:R-:W2:Y:S02]  /*9850*/  @!P0 SYNCS.PHASECHK.TRANS64 P0, [R0+URZ], R3 ;  /* 0x00000003000085a7 */ /* 0x000ea400080010ff */
[----:B--2---:R-:W-:Y:S05]  /*9860*/  @!P0 BRA `(.L_x_225) ;  /* 0xfffffffc00f08947 */ /* 0x004fea000383ffff */
[----:B------:R-:W-:Y:S05]  /*9870*/  BRA `(.L_x_226) ;  /* 0xffffff9400cc7947 */ /* 0x000fea000383ffff */
.L_x_59:
[----:B---3--:R-:W-:-:S07]  /*9880*/  MOV R0, UR4 ;  /* 0x0000000400007c02 */ /* 0x008fce0008000f00 */
.L_x_227:
[----:B-1----:R1:W2:Y:S02]  /*9890*/  SYNCS.PHASECHK.TRANS64.TRYWAIT P0, [R0+URZ], R3 ;  /* 0x00000003000075a7 */ /* 0x0022a400080011ff */
[----:B--2---:R-:W-:Y:S05]  /*98a0*/  @!P0 NANOSLEEP.SYNCS 0x989680 ;  /* 0x009896800000895d */ /* 0x004fea0003900000 */
[----:B------:R-:W2:Y:S02]  /*98b0*/  @!P0 SYNCS.PHASECHK.TRANS64 P0, [R0+URZ], R3 ;  /* 0x00000003000085a7 */ /* 0x000ea400080010ff */
[----:B--2---:R-:W-:Y:S05]  /*98c0*/  @!P0 BRA `(.L_x_227) ;  /* 0xfffffffc00f08947 */ /* 0x004fea000383ffff */
[----:B------:R-:W-:Y:S05]  /*98d0*/  BRA `(.L_x_228) ;  /* 0xffffff9400d87947 */ /* 0x000fea000383ffff */
.L_x_62:
[----:B-1----:R1:W2:Y:S02]  /*98e0*/  SYNCS.PHASECHK.TRANS64.TRYWAIT P0, [R0+URZ+0x1b0], R4 ;  /* 0x0001b004000075a7 */ /* 0x0022a400080011ff */
[----:B--2---:R-:W-:Y:S05]  /*98f0*/  @!P0 NANOSLEEP.SYNCS 0x989680 ;  /* 0x009896800000895d */ /* 0x004fea0003900000 */
[----:B------:R-:W2:Y:S02]  /*9900*/  @!P0 SYNCS.PHASECHK.TRANS64 P0, [R0+URZ+0x1b0], R4 ;  /* 0x0001b004000085a7 */ /* 0x000ea400080010ff */
[----:B--2---:R-:W-:Y:S05]  /*9910*/  @!P0 BRA `(.L_x_62) ;  /* 0xfffffffc00f08947 */ /* 0x004fea000383ffff */
[----:B------:R-:W-:Y:S05]  /*9920*/  BRA `(.L_x_229) ;  /* 0xffffff9800387947 */ /* 0x000fea000383ffff */
.L_x_63:
[----:B------:R-:W-:-:S07]  /*9930*/  MOV R0, UR5 ;  /* 0x0000000500007c02 */ /* 0x000fce0008000f00 */
.L_x_230:
[----:B-1----:R1:W2:Y:S02]  /*9940*/  SYNCS.PHASECHK.TRANS64.TRYWAIT P0, [R0+URZ+0x160], R5 ;  /* 0x00016005000075a7 */ /* 0x0022a400080011ff */
[----:B--2---:R-:W-:Y:S05]  /*9950*/  @!P0 NANOSLEEP.SYNCS 0x989680 ;  /* 0x009896800000895d */ /* 0x004fea0003900000 */
[----:B------:R-:W2:Y:S02]  /*9960*/  @!P0 SYNCS.PHASECHK.TRANS64 P0, [R0+URZ+0x160], R5 ;  /* 0x00016005000085a7 */ /* 0x000ea400080010ff */
[----:B--2---:R-:W-:Y:S05]  /*9970*/  @!P0 BRA `(.L_x_230) ;  /* 0xfffffffc00f08947 */ /* 0x004fea000383ffff */
[----:B------:R-:W-:Y:S05]  /*9980*/  BRA `(.L_x_231) ;  /* 0xffffff9800487947 */ /* 0x000fea000383ffff */
.L_x_64:
[----:B-1----:R1:W2:Y:S02]  /*9990*/  SYNCS.PHASECHK.TRANS64.TRYWAIT P1, [R0+URZ+0x150], R4 ;  /* 0x00015004000075a7 */ /* 0x0022a400080211ff */
[----:B--2---:R-:W-:Y:S05]  /*99a0*/  @!P1 NANOSLEEP.SYNCS 0x989680 ;  /* 0x009896800000995d */ /* 0x004fea0003900000 */
[----:B------:R-:W2:Y:S02]  /*99b0*/  @!P1 SYNCS.PHASECHK.TRANS64 P1, [R0+URZ+0x150], R4 ;  /* 0x00015004000095a7 */ /* 0x000ea400080210ff */
[----:B--2---:R-:W-:Y:S05]  /*99c0*/  @!P1 BRA `(.L_x_64) ;  /* 0xfffffffc00f09947 */ /* 0x004fea000383ffff */
[----:B------:R-:W-:Y:S05]  /*99d0*/  BRA `(.L_x_232) ;  /* 0xffffff9800787947 */ /* 0x000fea000383ffff */
.L_x_67:
[----:B------:R-:W-:-:S07]  /*99e0*/  MOV R0, UR5 ;  /* 0x0000000500007c02 */ /* 0x000fce0008000f00 */
.L_x_233:
[----:B-1----:R1:W2:Y:S02]  /*99f0*/  SYNCS.PHASECHK.TRANS64.TRYWAIT P0, [R0+URZ+0x160], R2 ;  /* 0x00016002000075a7 */ /* 0x0022a400080011ff */
[----:B--2---:R-:W-:Y:S05]  /*9a00*/  @!P0 NANOSLEEP.SYNCS 0x989680 ;  /* 0x009896800000895d */ /* 0x004fea0003900000 */
[----:B------:R-:W2:Y:S02]  /*9a10*/  @!P0 SYNCS.PHASECHK.TRANS64 P0, [R0+URZ+0x160], R2 ;  /* 0x00016002000085a7 */ /* 0x000ea400080010ff */
[----:B--2---:R-:W-:Y:S05]  /*9a20*/  @!P0 BRA `(.L_x_233) ;  /* 0xfffffffc00f08947 */ /* 0x004fea000383ffff */
[----:B------:R-:W-:Y:S05]  /*9a30*/  BRA `(.L_x_66) ;  /* 0xffffff9800cc7947 */ /* 0x000fea000383ffff */
.L_x_76:
[----:B-1----:R-:W-:-:S04]  /*9a40*/  MOV R4, UR7 ;  /* 0x0000000700047c02 */ /* 0x002fc80008000f00 */
[----:B------:R1:W2:Y:S03]  /*9a50*/  SYNCS.PHASECHK.TRANS64.TRYWAIT P0, [R4+URZ+0x8], R5 ;  /* 0x00000805040075a7 */ /* 0x0002a600080011ff */
[----:B--2---:R-:W-:Y:S05]  /*9a60*/  @!P0 NANOSLEEP.SYNCS 0x989680 ;  /* 0x009896800000895d */ /* 0x004fea0003900000 */
[----:B------:R-:W2:Y:S02]  /*9a70*/  @!P0 SYNCS.PHASECHK.TRANS64 P0, [R4+URZ+0x8], R5 ;  /* 0x00000805040085a7 */ /* 0x000ea400080010ff */
[----:B--2---:R-:W-:Y:S05]  /*9a80*/  @!P0 BRA `(.L_x_76) ;  /* 0xfffffffc00ec8947 */ /* 0x004fea000383ffff */
[----:B------:R-:W-:Y:S05]  /*9a90*/  BRA `(.L_x_75) ;  /* 0xffffff9c00807947 */ /* 0x000fea000383ffff */
.L_x_78:
[----:B------:R-:W-:Y:S01]  /*9aa0*/  BSSY B0, `(.L_x_234) ;  /* 0x0000006000007945 */ /* 0x000fe20003800000 */
[----:B------:R-:W-:-:S07]  /*9ab0*/  MOV R15, 0xffffffff ;  /* 0xffffffff000f7802 */ /* 0x000fce0000000f00 */
[----:B-1---5:R-:W-:Y:S05]  /*9ac0*/  WARPSYNC.COLLECTIVE R15, `(.L_x_235) ;  /* 0x000000000f0c7348 */ /* 0x022fea0003c00000 */
[----:B------:R-:W-:Y:S02]  /*9ad0*/  ELECT P6, UR79, PT ;  /* 0x00000000004f782f */ /* 0x000fe400038c0000 */
[----:B------:R-:W-:Y:S01]  /*9ae0*/  MOV R14, UR79 ;  /* 0x0000004f000e7c02 */ /* 0x000fe20008000f00 */
[----:B-1---5:R-:W-:Y:S10]  /*9af0*/  ENDCOLLECTIVE ;  /* 0x000000000000791b */ /* 0x022ff40003800000 */
.L_x_235:
[----:B------:R-:W-:Y:S05]  /*9b00*/  BSYNC B0 ;  /* 0x0000000000007941 */ /* 0x000fea0003800000 */
.L_x_234:
[----:B------:R-:W-:Y:S05]  /*9b10*/  BRA `(.L_x_236) ;  /* 0xffffff9c00b07947 */ /* 0x000fea000383ffff */
.L_x_80:
[----:B-1----:R-:W-:-:S04]  /*9b20*/  MOV R2, UR7 ;  /* 0x0000000700027c02 */ /* 0x002fc80008000f00 */
[----:B------:R1:W2:Y:S03]  /*9b30*/  SYNCS.PHASECHK.TRANS64.TRYWAIT P0, [R2+URZ+0x8], R3 ;  /* 0x00000803020075a7 */ /* 0x0002a600080011ff */
[----:B--2---:R-:W-:Y:S05]  /*9b40*/  @!P0 NANOSLEEP.SYNCS 0x989680 ;  /* 0x009896800000895d */ /* 0x004fea0003900000 */
[----:B------:R-:W2:Y:S02]  /*9b50*/  @!P0 SYNCS.PHASECHK.TRANS64 P0, [R2+URZ+0x8], R3 ;  /* 0x00000803020085a7 */ /* 0x000ea400080010ff */
[----:B--2---:R-:W-:Y:S05]  /*9b60*/  @!P0 BRA `(.L_x_80) ;  /* 0xfffffffc00ec8947 */ /* 0x004fea000383ffff */
[----:B------:R-:W-:Y:S05]  /*9b70*/  BRA `(.L_x_79) ;  /* 0xffffff9c00b47947 */ /* 0x000fea000383ffff */
.L_x_81:
[----:B-1----:R1:W2:Y:S02]  /*9b80*/  SYNCS.PHASECHK.TRANS64.TRYWAIT P0, [R0+URZ+0x150], R4 ;  /* 0x00015004000075a7 */ /* 0x0022a400080011ff */
[----:B--2---:R-:W-:Y:S05]  /*9b90*/  @!P0 NANOSLEEP.SYNCS 0x989680 ;  /* 0x009896800000895d */ /* 0x004fea0003900000 */
[----:B------:R-:W2:Y:S02]  /*9ba0*/  @!P0 SYNCS.PHASECHK.TRANS64 P0, [R0+URZ+0x150], R4 ;  /* 0x00015004000085a7 */ /* 0x000ea400080010ff */
[----:B--2---:R-:W-:Y:S05]  /*9bb0*/  @!P0 BRA `(.L_x_81) ;  /* 0xfffffffc00f08947 */ /* 0x004fea000383ffff */
[----:B------:R-:W-:Y:S05]  /*9bc0*/  BRA `(.L_x_237) ;  /* 0xffffffa000a07947 */ /* 0x000fea000383ffff */
.L_x_83:
[----:B------:R-:W-:-:S07]  /*9bd0*/  MOV R0, UR9 ;  /* 0x0000000900007c02 */ /* 0x000fce0008000f00 */
.L_x_238:
[----:B-1----:R1:W2:Y:S02]  /*9be0*/  SYNCS.PHASECHK.TRANS64.TRYWAIT P0, [R0+URZ+0x190], R4 ;  /* 0x00019004000075a7 */ /* 0x0022a400080011ff */
[----:B--2---:R-:W-:Y:S05]  /*9bf0*/  @!P0 NANOSLEEP.SYNCS 0x989680 ;  /* 0x009896800000895d */ /* 0x004fea0003900000 */
[----:B------:R-:W2:Y:S02]  /*9c00*/  @!P0 SYNCS.PHASECHK.TRANS64 P0, [R0+URZ+0x190], R4 ;  /* 0x00019004000085a7 */ /* 0x000ea400080010ff */
[----:B--2---:R-:W-:Y:S05]  /*9c10*/  @!P0 BRA `(.L_x_238) ;  /* 0xfffffffc00f08947 */ /* 0x004fea000383ffff */
[----:B------:R-:W-:Y:S05]  /*9c20*/  BRA `(.L_x_239) ;  /* 0xffffffa000ec7947 */ /* 0x000fea000383ffff */
.L_x_86:
[----:B------:R-:W-:Y:S07]  /*9c30*/  MOV R0, UR8 ;  /* 0x0000000800007c02 */ /* 0x000fee0008000f00 */
.L_x_240:
[----:B-1----:R1:W2:Y:S02]  /*9c40*/  SYNCS.PHASECHK.TRANS64.TRYWAIT P0, [R0+URZ], R4 ;  /* 0x00000004000075a7 */ /* 0x0022a400080011ff */
[----:B--2---:R-:W-:Y:S05]  /*9c50*/  @!P0 NANOSLEEP.SYNCS 0x989680 ;  /* 0x009896800000895d */ /* 0x004fea0003900000 */
[----:B------:R-:W2:Y:S02]  /*9c60*/  @!P0 SYNCS.PHASECHK.TRANS64 P0, [R0+URZ], R4 ;  /* 0x00000004000085a7 */ /* 0x000ea400080010ff */
[----:B--2---:R-:W-:Y:S05]  /*9c70*/  @!P0 BRA `(.L_x_240) ;  /* 0xfffffffc00f08947 */ /* 0x004fea000383ffff */
[----:B------:R-:W-:Y:S05]  /*9c80*/  BRA `(.L_x_85) ;  /* 0xffffffa400007947 */ /* 0x000fea000383ffff */
.L_x_90:
[----:B-1----:R-:W-:-:S07]  /*9c90*/  MOV R0, UR8 ;  /* 0x0000000800007c02 */ /* 0x002fce0008000f00 */
.L_x_241:
[----:B-1----:R1:W2:Y:S02]  /*9ca0*/  SYNCS.PHASECHK.TRANS64.TRYWAIT P0, [R0+URZ], R2 ;  /* 0x00000002000075a7 */ /* 0x0022a400080011ff */
[----:B--2---:R-:W-:Y:S05]  /*9cb0*/  @!P0 NANOSLEEP.SYNCS 0x989680 ;  /* 0x009896800000895d */ /* 0x004fea0003900000 */
[----:B------:R-:W2:Y:S02]  /*9cc0*/  @!P0 SYNCS.PHASECHK.TRANS64 P0, [R0+URZ], R2 ;  /* 0x00000002000085a7 */ /* 0x000ea400080010ff */
[----:B--2---:R-:W-:Y:S05]  /*9cd0*/  @!P0 BRA `(.L_x_241) ;  /* 0xfffffffc00f08947 */ /* 0x004fea000383ffff */
[----:B------:R-:W-:Y:S05]  /*9ce0*/  BRA `(.L_x_242) ;  /* 0xffffffa400f47947 */ /* 0x000fea000383ffff */
.L_x_91:
[----:B------:R-:W-:-:S07]  /*9cf0*/  MOV R0, UR8 ;  /* 0x0000000800007c02 */ /* 0x000fce0008000f00 */
.L_x_243:
[----:B-1----:R1:W2:Y:S02]  /*9d00*/  SYNCS.PHASECHK.TRANS64.TRYWAIT P0, [R0+URZ], R3 ;  /* 0x00000003000075a7 */ /* 0x0022a400080011ff */
[----:B--2---:R-:W-:Y:S05]  /*9d10*/  @!P0 NANOSLEEP.SYNCS 0x989680 ;  /* 0x009896800000895d */ /* 0x004fea0003900000 */
[----:B------:R-:W2:Y:S02]  /*9d20*/  @!P0 SYNCS.PHASECHK.TRANS64 P0, [R0+URZ], R3 ;  /* 0x00000003000085a7 */ /* 0x000ea400080010ff */
[----:B--2---:R-:W-:Y:S05]  /*9d30*/  @!P0 BRA `(.L_x_243) ;  /* 0xfffffffc00f08947 */ /* 0x004fea000383ffff */
[----:B------:R-:W-:Y:S05]  /*9d40*/  BRA `(.L_x_244) ;  /* 0xffffffa800007947 */ /* 0x000fea000383ffff */
.L_x_92:
[----:B------:R-:W-:-:S07]  /*9d50*/  MOV R0, UR8 ;  /* 0x0000000800007c02 */ /* 0x000fce0008000f00 */
.L_x_245:
[----:B-1----:R1:W2:Y:S02]  /*9d60*/  SYNCS.PHASECHK.TRANS64.TRYWAIT P0, [R0+URZ], R3 ;  /* 0x00000003000075a7 */ /* 0x0022a400080011ff */
[----:B--2---:R-:W-:Y:S05]  /*9d70*/  @!P0 NANOSLEEP.SYNCS 0x989680 ;  /* 0x009896800000895d */ /* 0x004fea0003900000 */
[----:B------:R-:W2:Y:S02]  /*9d80*/  @!P0 SYNCS.PHASECHK.TRANS64 P0, [R0+URZ], R3 ;  /* 0x00000003000085a7 */ /* 0x000ea400080010ff */
[----:B--2---:R-:W-:Y:S05]  /*9d90*/  @!P0 BRA `(.L_x_245) ;  /* 0xfffffffc00f08947 */ /* 0x004fea000383ffff */
[----:B------:R-:W-:Y:S05]  /*9da0*/  BRA `(.L_x_246) ;  /* 0xffffffa8000c7947 */ /* 0x000fea000383ffff */
.L_x_95:
[----:B------:R-:W-:-:S07]  /*9db0*/  MOV R0, UR7 ;  /* 0x0000000700007c02 */ /* 0x000fce0008000f00 */
.L_x_247:
[----:B-1----:R1:W2:Y:S02]  /*9dc0*/  SYNCS.PHASECHK.TRANS64.TRYWAIT P1, [R0+URZ+0x1d0], R2 ;  /* 0x0001d002000075a7 */ /* 0x0022a400080211ff */
[----:B--2---:R-:W-:Y:S05]  /*9dd0*/  @!P1 NANOSLEEP.SYNCS 0x989680 ;  /* 0x009896800000995d */ /* 0x004fea0003900000 */
[----:B------:R-:W2:Y:S02]  /*9de0*/  @!P1 SYNCS.PHASECHK.TRANS64 P1, [R0+URZ+0x1d0], R2 ;  /* 0x0001d002000095a7 */ /* 0x000ea400080210ff */
[----:B--2---:R-:W-:Y:S05]  /*9df0*/  @!P1 BRA `(.L_x_247) ;  /* 0xfffffffc00f09947 */ /* 0x004fea000383ffff */
[----:B------:R-:W-:Y:S05]  /*9e00*/  BRA `(.L_x_248) ;  /* 0xffffffa800587947 */ /* 0x000fea000383ffff */
.L_x_100:
[----:B--2---:R2:W4:Y:S02]  /*9e10*/  SYNCS.PHASECHK.TRANS64.TRYWAIT P0, [R0+URZ+0x150], R2 ;  /* 0x00015002000075a7 */ /* 0x00452400080011ff */
[----:B----4-:R-:W-:Y:S05]  /*9e20*/  @!P0 NANOSLEEP.SYNCS 0x989680 ;  /* 0x009896800000895d */ /* 0x010fea0003900000 */
[----:B------:R-:W4:Y:S02]  /*9e30*/  @!P0 SYNCS.PHASECHK.TRANS64 P0, [R0+URZ+0x150], R2 ;  /* 0x00015002000085a7 */ /* 0x000f2400080010ff */
[----:B----4-:R-:W-:Y:S05]  /*9e40*/  @!P0 BRA `(.L_x_100) ;  /* 0xfffffffc00f08947 */ /* 0x010fea000383ffff */
[----:B------:R-:W-:Y:S05]  /*9e50*/  BRA `(.L_x_249) ;  /* 0xffffffac00587947 */ /* 0x000fea000383ffff */
.L_x_103:
[----:B------:R-:W-:Y:S07]  /*9e60*/  MOV R0, UR13 ;  /* 0x0000000d00007c02 */ /* 0x000fee0008000f00 */
.L_x_250:
[----:B--2---:R2:W4:Y:S02]  /*9e70*/  SYNCS.PHASECHK.TRANS64.TRYWAIT P0, [R0+URZ+0x148], R2 ;  /* 0x00014802000075a7 */ /* 0x00452400080011ff */
[----:B----4-:R-:W-:Y:S05]  /*9e80*/  @!P0 NANOSLEEP.SYNCS 0x989680 ;  /* 0x009896800000895d */ /* 0x010fea0003900000 */
[----:B------:R-:W4:Y:S02]  /*9e90*/  @!P0 SYNCS.PHASECHK.TRANS64 P0, [R0+URZ+0x148], R2 ;  /* 0x00014802000085a7 */ /* 0x000f2400080010ff */
[----:B----4-:R-:W-:Y:S05]  /*9ea0*/  @!P0 BRA `(.L_x_250) ;  /* 0xfffffffc00f08947 */ /* 0x010fea000383ffff */
[----:B------:R-:W-:Y:S05]  /*9eb0*/  BRA `(.L_x_102) ;  /* 0xffffffb000387947 */ /* 0x000fea000383ffff */
.L_x_106:
[----:B------:R-:W-:Y:S07]  /*9ec0*/  MOV R0, UR16 ;  /* 0x0000001000007c02 */ /* 0x000fee0008000f00 */
.L_x_251:
[----:B-1----:R1:W2:Y:S02]  /*9ed0*/  SYNCS.PHASECHK.TRANS64.TRYWAIT P0, [R0+URZ+0x128], R9 ;  /* 0x00012809000075a7 */ /* 0x0022a400080011ff */
[----:B--2---:R-:W-:Y:S05]  /*9ee0*/  @!P0 NANOSLEEP.SYNCS 0x989680 ;  /* 0x009896800000895d */ /* 0x004fea0003900000 */
[----:B------:R-:W2:Y:S02]  /*9ef0*/  @!P0 SYNCS.PHASECHK.TRANS64 P0, [R0+URZ+0x128], R9 ;  /* 0x00012809000085a7 */ /* 0x000ea400080010ff */
[----:B--2---:R-:W-:Y:S05]  /*9f00*/  @!P0 BRA `(.L_x_251) ;  /* 0xfffffffc00f08947 */ /* 0x004fea000383ffff */
[----:B------:R-:W-:Y:S05]  /*9f10*/  BRA `(.L_x_252) ;  /* 0xffffffb000b07947 */ /* 0x000fea000383ffff */
.L_x_107:
[----:B------:R-:W-:Y:S07]  /*9f20*/  MOV R0, UR14 ;  /* 0x0000000e00007c02 */ /* 0x000fee0008000f00 */
.L_x_253:
[----:B-1----:R1:W2:Y:S02]  /*9f30*/  SYNCS.PHASECHK.TRANS64.TRYWAIT P0, [R0+URZ+0x128], R23 ;  /* 0x00012817000075a7 */ /* 0x0022a400080011ff */
[----:B--2---:R-:W-:Y:S05]  /*9f40*/  @!P0 NANOSLEEP.SYNCS 0x989680 ;  /* 0x009896800000895d */ /* 0x004fea0003900000 */
[----:B------:R-:W2:Y:S02]  /*9f50*/  @!P0 SYNCS.PHASECHK.TRANS64 P0, [R0+URZ+0x128], R23 ;  /* 0x00012817000085a7 */ /* 0x000ea400080010ff */
[----:B--2---:R-:W-:Y:S05]  /*9f60*/  @!P0 BRA `(.L_x_253) ;  /* 0xfffffffc00f08947 */ /* 0x004fea000383ffff */
[----:B------:R-:W-:Y:S05]  /*9f70*/  BRA `(.L_x_254) ;  /* 0xffffffb4006c7947 */ /* 0x000fea000383ffff */
.L_x_109:
[----:B------:R-:W-:-:S07]  /*9f80*/  MOV R0, UR4 ;  /* 0x0000000400007c02 */ /* 0x000fce0008000f00 */
.L_x_255:
[----:B-1----:R1:W4:Y:S02]  /*9f90*/  SYNCS.PHASECHK.TRANS64.TRYWAIT P0, [R0+URZ], R2 ;  /* 0x00000002000075a7 */ /* 0x00232400080011ff */
[----:B----4-:R-:W-:Y:S05]  /*9fa0*/  @!P0 NANOSLEEP.SYNCS 0x989680 ;  /* 0x009896800000895d */ /* 0x010fea0003900000 */
[----:B------:R-:W4:Y:S02]  /*9fb0*/  @!P0 SYNCS.PHASECHK.TRANS64 P0, [R0+URZ], R2 ;  /* 0x00000002000085a7 */ /* 0x000f2400080010ff */
[----:B----4-:R-:W-:Y:S05]  /*9fc0*/  @!P0 BRA `(.L_x_255) ;  /* 0xfffffffc00f08947 */ /* 0x010fea000383ffff */
[----:B------:R-:W-:Y:S05]  /*9fd0*/  BRA `(.L_x_256) ;  /* 0xffffffb800147947 */ /* 0x000fea000383ffff */
.L_x_110:
[----:B------:R-:W-:-:S07]  /*9fe0*/  MOV R0, UR4 ;  /* 0x0000000400007c02 */ /* 0x000fce0008000f00 */
.L_x_257:
[----:B-1----:R1:W4:Y:S02]  /*9ff0*/  SYNCS.PHASECHK.TRANS64.TRYWAIT P0, [R0+URZ], R2 ;  /* 0x00000002000075a7 */ /* 0x00232400080011ff */
[----:B----4-:R-:W-:Y:S05]  /*a000*/  @!P0 NANOSLEEP.SYNCS 0x989680 ;  /* 0x009896800000895d */ /* 0x010fea0003900000 */
[----:B------:R-:W4:Y:S02]  /*a010*/  @!P0 SYNCS.PHASECHK.TRANS64 P0, [R0+URZ], R2 ;  /* 0x00000002000085a7 */ /* 0x000f2400080010ff */
[----:B----4-:R-:W-:Y:S05]  /*a020*/  @!P0 BRA `(.L_x_257) ;  /* 0xfffffffc00f08947 */ /* 0x010fea000383ffff */
[----:B------:R-:W-:Y:S05]  /*a030*/  BRA `(.L_x_258) ;  /* 0xffffffb800207947 */ /* 0x000fea000383ffff */
.L_x_112:
[----:B-1----:R1:W2:Y:S02]  /*a040*/  SYNCS.PHASECHK.TRANS64.TRYWAIT P0, [R0+URZ+0x150], R2 ;  /* 0x00015002000075a7 */ /* 0x0022a400080011ff */
[----:B--2---:R-:W-:Y:S05]  /*a050*/  @!P0 NANOSLEEP.SYNCS 0x989680 ;  /* 0x009896800000895d */ /* 0x004fea0003900000 */
[----:B------:R-:W2:Y:S02]  /*a060*/  @!P0 SYNCS.PHASECHK.TRANS64 P0, [R0+URZ+0x150], R2 ;  /* 0x00015002000085a7 */ /* 0x000ea400080010ff */
[----:B--2---:R-:W-:Y:S05]  /*a070*/  @!P0 BRA `(.L_x_112) ;  /* 0xfffffffc00f08947 */ /* 0x004fea000383ffff */
[----:B------:R-:W-:Y:S05]  /*a080*/  BRA `(.L_x_259) ;  /* 0xffffffb800e87947 */ /* 0x000fea000383ffff */
.L_x_126:
[----:B-1----:R1:W2:Y:S02]  /*a090*/  SYNCS.PHASECHK.TRANS64.TRYWAIT P0, [R5+URZ+0x110], R0 ;  /* 0x00011000050075a7 */ /* 0x0022a400080011ff */
[----:B--2---:R-:W-:Y:S05]  /*a0a0*/  @!P0 NANOSLEEP.SYNCS 0x989680 ;  /* 0x009896800000895d */ /* 0x004fea0003900000 */
[----:B------:R-:W2:Y:S02]  /*a0b0*/  @!P0 SYNCS.PHASECHK.TRANS64 P0, [R5+URZ+0x110], R0 ;  /* 0x00011000050085a7 */ /* 0x000ea400080010ff */
[----:B--2---:R-:W-:Y:S05]  /*a0c0*/  @!P0 BRA `(.L_x_126) ;  /* 0xfffffffc00f08947 */ /* 0x004fea000383ffff */
[----:B------:R-:W-:Y:S05]  /*a0d0*/  BRA `(.L_x_125) ;  /* 0xffffffc800707947 */ /* 0x000fea000383ffff */
.L_x_129:
[----:B--2---:R2:W1:Y:S02]  /*a0e0*/  SYNCS.PHASECHK.TRANS64.TRYWAIT P0, [R46+URZ+0x170], R0 ;  /* 0x000170002e0075a7 */ /* 0x00446400080011ff */
[----:B-1----:R-:W-:Y:S05]  /*a0f0*/  @!P0 NANOSLEEP.SYNCS 0x989680 ;  /* 0x009896800000895d */ /* 0x002fea0003900000 */
[----:B------:R-:W1:Y:S02]  /*a100*/  @!P0 SYNCS.PHASECHK.TRANS64 P0, [R46+URZ+0x170], R0 ;  /* 0x000170002e0085a7 */ /* 0x000e6400080010ff */
[----:B-1----:R-:W-:Y:S05]  /*a110*/  @!P0 BRA `(.L_x_129) ;  /* 0xfffffffc00f08947 */ /* 0x002fea000383ffff */
[----:B------:R-:W-:Y:S05]  /*a120*/  BRA `(.L_x_128) ;  /* 0xffffffc800bc7947 */ /* 0x000fea000383ffff */
        .weak           $__internal_0_$__cuda_sm10x_tcgen05_guardrail_trap_col_being_dealloced_not_returned_by_alloc
        .type           $__internal_0_$__cuda_sm10x_tcgen05_guardrail_trap_col_being_dealloced_not_returned_by_alloc,@function
        .size           $__internal_0_$__cuda_sm10x_tcgen05_guardrail_trap_col_being_dealloced_not_returned_by_alloc,($__internal_1_$__cuda_sm10x_tcgen05_guardrail_trap_phase_invalid_during_alloc - $__internal_0_$__cuda_sm10x_tcgen05_guardrail_trap_col_being_dealloced_not_returned_by_alloc)
$__internal_0_$__cuda_sm10x_tcgen05_guardrail_trap_col_being_dealloced_not_returned_by_alloc:
[----:B------:R-:W-:Y:S05]  /*a130*/  BPT.TRAP 0x1 ;  /* 0x000000040000795c */ /* 0x000fea0000300000 */
[----:B------:R-:W-:-:S04]  /*a140*/  HFMA2 R3, -RZ, RZ, 0, 0 ;  /* 0x00000000ff037431 */ /* 0x000fc800000001ff */
[----:B------:R-:W-:Y:S05]  /*a150*/  RET.REL.NODEC R2 `(_ZN7cutlass13device_kernelINS_4gemm6kernel13GemmUniversalIN4cute5tupleIJiiiiEEENS1_10collective13CollectiveMmaINS1_35MainloopSm100TmaUmmaWarpSpecializedILi17ELi2ELi4ENS5_IJNS4_1CILi2EEENSA_ILi1EEESC_EEEEENS5_IJNSA_ILi128EEENSA_ILi64EEESG_EEENS_6half_tENS5_IJlSC_lEEESI_SJ_NS4_8TiledMMAINS4_8MMA_AtomIJNS4_26SM100_MMA_F16BF16_2x1SM_SSISI_SI_fLi128ELi64ELNS4_4UMMA5MajorE0ELSO_0ELNSN_7ScaleInE0ELSP_0EEEEEENS4_6LayoutINS5_IJSC_SC_SC_EEENS5_IJNSA_ILi0EEESU_SU_EEEEENS5_IJNS4_10UnderscoreESX_SX_EEEEENS4_18SM100_TMA_2SM_LOADENS4_14ComposedLayoutINS4_7SwizzleILi3ELi4ELi3EEENS4_18smem_ptr_flag_bitsILi16EEENSS_INS5_IJNSA_ILi8EEESG_EEENS5_IJSG_SC_EEEEEEEvNS4_8identityES10_S1A_vS1B_EENS_8epilogue10collective18CollectiveEpilogueINS1D_23Sm100TmaWarpSpecializedILi3ELi2ELi16ELb1ELb0EEEJNS5_IJSG_SG_SG_EEENS5_IJNSS_ISG_SC_EENSS_INS5_IJNSA_ILi16EEESB_EEENS5_IJSC_NSA_ILi32EEEEEEEEEEESI_SJ_SI_SJ_NS1D_6fusion15FusionCallbacksIS1H_NS1Q_13LinCombEltActINS1D_6thread7SigmoidESI_fSI_fLNS_15FloatRoundStyleE2EEES1I_S1P_JEEENS4_5SM1004TMEM4LOAD26SM100_TMEM_LOAD_32dp32b16xENS4_13SM90_TMA_LOADENS11_INS12_ILi1ELi4ELi3EEES15_NSS_INS5_IJS16_S1K_EEENS5_IJS1K_SC_EEEEEEENS4_39AutoVectorizingCopyWithAssumedAlignmentILi128EEENS4_14SM90_TMA_STOREES27_S29_S29_EEEvvEEEEvNT_6ParamsE) ;  /* 0xffffff5c02a87950 */ /* 0x000fea0003c3ffff */
        .weak           $__internal_1_$__cuda_sm10x_tcgen05_guardrail_trap_phase_invalid_during_alloc
        .type           $__internal_1_$__cuda_sm10x_tcgen05_guardrail_trap_phase_invalid_during_alloc,@function
        .size           $__internal_1_$__cuda_sm10x_tcgen05_guardrail_trap_phase_invalid_during_alloc,($__internal_2_$__cuda_sm10x_tcgen05_guardrail_trap_unallocated_columns_being_dealloced - $__internal_1_$__cuda_sm10x_tcgen05_guardrail_trap_phase_invalid_during_alloc)
$__internal_1_$__cuda_sm10x_tcgen05_guardrail_trap_phase_invalid_during_alloc:
[----:B------:R-:W-:Y:S05]  /*a160*/  BPT.TRAP 0x1 ;  /* 0x000000040000795c */ /* 0x000fea0000300000 */
[----:B------:R-:W-:-:S04]  /*a170*/  MOV R3, 0x0 ;  /* 0x0000000000037802 */ /* 0x000fc80000000f00 */
[----:B------:R-:W-:Y:S05]  /*a180*/  RET.REL.NODEC R2 `(_ZN7cutlass13device_kernelINS_4gemm6kernel13GemmUniversalIN4cute5tupleIJiiiiEEENS1_10collective13CollectiveMmaINS1_35MainloopSm100TmaUmmaWarpSpecializedILi17ELi2ELi4ENS5_IJNS4_1CILi2EEENSA_ILi1EEESC_EEEEENS5_IJNSA_ILi128EEENSA_ILi64EEESG_EEENS_6half_tENS5_IJlSC_lEEESI_SJ_NS4_8TiledMMAINS4_8MMA_AtomIJNS4_26SM100_MMA_F16BF16_2x1SM_SSISI_SI_fLi128ELi64ELNS4_4UMMA5MajorE0ELSO_0ELNSN_7ScaleInE0ELSP_0EEEEEENS4_6LayoutINS5_IJSC_SC_SC_EEENS5_IJNSA_ILi0EEESU_SU_EEEEENS5_IJNS4_10UnderscoreESX_SX_EEEEENS4_18SM100_TMA_2SM_LOADENS4_14ComposedLayoutINS4_7SwizzleILi3ELi4ELi3EEENS4_18smem_ptr_flag_bitsILi16EEENSS_INS5_IJNSA_ILi8EEESG_EEENS5_IJSG_SC_EEEEEEEvNS4_8identityES10_S1A_vS1B_EENS_8epilogue10collective18CollectiveEpilogueINS1D_23Sm100TmaWarpSpecializedILi3ELi2ELi16ELb1ELb0EEEJNS5_IJSG_SG_SG_EEENS5_IJNSS_ISG_SC_EENSS_INS5_IJNSA_ILi16EEESB_EEENS5_IJSC_NSA_ILi32EEEEEEEEEEESI_SJ_SI_SJ_NS1D_6fusion15FusionCallbacksIS1H_NS1Q_13LinCombEltActINS1D_6thread7SigmoidESI_fSI_fLNS_15FloatRoundStyleE2EEES1I_S1P_JEEENS4_5SM1004TMEM4LOAD26SM100_TMEM_LOAD_32dp32b16xENS4_13SM90_TMA_LOADENS11_INS12_ILi1ELi4ELi3EEES15_NSS_INS5_IJS16_S1K_EEENS5_IJS1K_SC_EEEEEEENS4_39AutoVectorizingCopyWithAssumedAlignmentILi128EEENS4_14SM90_TMA_STOREES27_S29_S29_EEEvvEEEEvNT_6ParamsE) ;  /* 0xffffff5c029c7950 */ /* 0x000fea0003c3ffff */
        .weak           $__internal_2_$__cuda_sm10x_tcgen05_guardrail_trap_unallocated_columns_being_dealloced
        .type           $__internal_2_$__cuda_sm10x_tcgen05_guardrail_trap_unallocated_columns_being_dealloced,@function
        .size           $__internal_2_$__cuda_sm10x_tcgen05_guardrail_trap_unallocated_columns_being_dealloced,($__internal_3_$__cuda_sm20_rcp_rn_f32_slowpath - $__internal_2_$__cuda_sm10x_tcgen05_guardrail_trap_unallocated_columns_being_dealloced)
$__internal_2_$__cuda_sm10x_tcgen05_guardrail_trap_unallocated_columns_being_dealloced:
[----:B------:R-:W-:Y:S05]  /*a190*/  BPT.TRAP 0x1 ;  /* 0x000000040000795c */ /* 0x000fea0000300000 */
[----:B------:R-:W-:-:S04]  /*a1a0*/  HFMA2 R3, -RZ, RZ, 0, 0 ;  /* 0x00000000ff037431 */ /* 0x000fc800000001ff */
[----:B------:R-:W-:Y:S05]  /*a1b0*/  RET.REL.NODEC R2 `(_ZN7cutlass13device_kernelINS_4gemm6kernel13GemmUniversalIN4cute5tupleIJiiiiEEENS1_10collective13CollectiveMmaINS1_35MainloopSm100TmaUmmaWarpSpecializedILi17ELi2ELi4ENS5_IJNS4_1CILi2EEENSA_ILi1EEESC_EEEEENS5_IJNSA_ILi128EEENSA_ILi64EEESG_EEENS_6half_tENS5_IJlSC_lEEESI_SJ_NS4_8TiledMMAINS4_8MMA_AtomIJNS4_26SM100_MMA_F16BF16_2x1SM_SSISI_SI_fLi128ELi64ELNS4_4UMMA5MajorE0ELSO_0ELNSN_7ScaleInE0ELSP_0EEEEEENS4_6LayoutINS5_IJSC_SC_SC_EEENS5_IJNSA_ILi0EEESU_SU_EEEEENS5_IJNS4_10UnderscoreESX_SX_EEEEENS4_18SM100_TMA_2SM_LOADENS4_14ComposedLayoutINS4_7SwizzleILi3ELi4ELi3EEENS4_18smem_ptr_flag_bitsILi16EEENSS_INS5_IJNSA_ILi8EEESG_EEENS5_IJSG_SC_EEEEEEEvNS4_8identityES10_S1A_vS1B_EENS_8epilogue10collective18CollectiveEpilogueINS1D_23Sm100TmaWarpSpecializedILi3ELi2ELi16ELb1ELb0EEEJNS5_IJSG_SG_SG_EEENS5_IJNSS_ISG_SC_EENSS_INS5_IJNSA_ILi16EEESB_EEENS5_IJSC_NSA_ILi32EEEEEEEEEEESI_SJ_SI_SJ_NS1D_6fusion15FusionCallbacksIS1H_NS1Q_13LinCombEltActINS1D_6thread7SigmoidESI_fSI_fLNS_15FloatRoundStyleE2EEES1I_S1P_JEEENS4_5SM1004TMEM4LOAD26SM100_TMEM_LOAD_32dp32b16xENS4_13SM90_TMA_LOADENS11_INS12_ILi1ELi4ELi3EEES15_NSS_INS5_IJS16_S1K_EEENS5_IJS1K_SC_EEEEEEENS4_39AutoVectorizingCopyWithAssumedAlignmentILi128EEENS4_14SM90_TMA_STOREES27_S29_S29_EEEvvEEEEvNT_6ParamsE) ;  /* 0xffffff5c02907950 */ /* 0x000fea0003c3ffff */
        .weak           $__internal_3_$__cuda_sm20_rcp_rn_f32_slowpath
        .type           $__internal_3_$__cuda_sm20_rcp_rn_f32_slowpath,@function
        .size           $__internal_3_$__cuda_sm20_rcp_rn_f32_slowpath,(.L_x_265 - $__internal_3_$__cuda_sm20_rcp_rn_f32_slowpath)
$__internal_3_$__cuda_sm20_rcp_rn_f32_slowpath:
[----:B------:R-:W-:Y:S01]  /*a1c0*/  IMAD.SHL.U32 R29, R16, 0x2, RZ ;  /* 0x00000002101d7824 */ /* 0x000fe200078e00ff */
[----:B------:R-:W-:Y:S04]  /*a1d0*/  BSSY.RECONVERGENT B0, `(.L_x_260) ;  /* 0x0000030000007945 */ /* 0x000fe80003800200 */
[----:B------:R-:W-:-:S04]  /*a1e0*/  SHF.R.U32.HI R29, RZ, 0x18, R29 ;  /* 0x00000018ff1d7819 */ /* 0x000fc8000001161d */
[----:B------:R-:W-:-:S13]  /*a1f0*/  ISETP.NE.U32.AND P0, PT, R29, RZ, PT ;  /* 0x000000ff1d00720c */ /* 0x000fda0003f05070 */
[----:B------:R-:W-:Y:S05]  /*a200*/  @P0 BRA `(.L_x_261) ;  /* 0x0000000000280947 */ /* 0x000fea0003800000 */
[----:B------:R-:W-:-:S04]  /*a210*/  SHF.L.U32 R28, R16, 0x1, RZ ;  /* 0x00000001101c7819 */ /* 0x000fc800000006ff */
[----:B------:R-:W-:-:S13]  /*a220*/  ISETP.NE.AND P0, PT, R28, RZ, PT ;  /* 0x000000ff1c00720c */ /* 0x000fda0003f05270 */
[----:B------:R-:W-:Y:S02]  /*a230*/  @P0 FFMA R29, R16, 1.84467440737095516160e+19, RZ ;  /* 0x5f800000101d0823 */ /* 0x000fe400000000ff */
[----:B------:R-:W-:Y:S08]  /*a240*/  @!P0 MUFU.RCP R16, R16 ;  /* 0x0000001000108308 */ /* 0x000ff00000001000 */
[----:B------:R-:W1:Y:S02]  /*a250*/  @P0 MUFU.RCP R28, R29 ;  /* 0x0000001d001c0308 */ /* 0x000e640000001000 */
[----:B-1----:R-:W-:-:S04]  /*a260*/  @P0 FFMA R29, R29, R28, -1 ;  /* 0xbf8000001d1d0423 */ /* 0x002fc8000000001c */
[----:B------:R-:W-:-:S04]  /*a270*/  @P0 FADD.FTZ R29, -R29, -RZ ;  /* 0x800000ff1d1d0221 */ /* 0x000fc80000010100 */
[----:B------:R-:W-:-:S04]  /*a280*/  @P0 FFMA R29, R28, R29, R28 ;  /* 0x0000001d1c1d0223 */ /* 0x000fc8000000001c */
[----:B------:R-:W-:Y:S01]  /*a290*/  @P0 FFMA R16, R29, 1.84467440737095516160e+19, RZ ;  /* 0x5f8000001d100823 */ /* 0x000fe200000000ff */
[----:B------:R-:W-:Y:S05]  /*a2a0*/  BRA `(.L_x_262) ;  /* 0x0000000000887947 */ /* 0x000fea0003800000 */
.L_x_261:
[----:B------:R-:W-:-:S04]  /*a2b0*/  IADD3 R28, PT, PT, R29, -0xfd, RZ ;  /* 0xffffff031d1c7810 */ /* 0x000fc80007ffe0ff */
[----:B------:R-:W-:-:S13]  /*a2c0*/  ISETP.GT.U32.AND P0, PT, R28, 0x1, PT ;  /* 0x000000011c00780c */ /* 0x000fda0003f04070 */
[----:B------:R-:W-:Y:S05]  /*a2d0*/  @P0 BRA `(.L_x_263) ;  /* 0x0000000000780947 */ /* 0x000fea0003800000 */
[----:B------:R-:W-:Y:S01]  /*a2e0*/  LOP3.LUT R30, R16, 0x7fffff, RZ, 0xc0, !PT ;  /* 0x007fffff101e7812 */ /* 0x000fe200078ec0ff */
[----:B------:R-:W-:-:S03]  /*a2f0*/  VIADD R29, R29, 0xffffff04 ;  /* 0xffffff041d1d7836 */ /* 0x000fc60000000000 */
[----:B------:R-:W-:-:S04]  /*a300*/  LOP3.LUT R30, R30, 0x3f800000, RZ, 0xfc, !PT ;  /* 0x3f8000001e1e7812 */ /* 0x000fc800078efcff */
[----:B------:R-:W1:Y:S02]  /*a310*/  MUFU.RCP R32, R30 ;  /* 0x0000001e00207308 */ /* 0x000e640000001000 */
[----:B-1----:R-:W-:-:S04]  /*a320*/  FFMA R30, R30, R32, -1 ;  /* 0xbf8000001e1e7423 */ /* 0x002fc80000000020 */
[----:B------:R-:W-:-:S04]  /*a330*/  FADD.FTZ R30, -R30, -RZ ;  /* 0x800000ff1e1e7221 */ /* 0x000fc80000010100 */
[CCC-:B------:R-:W-:Y:S01]  /*a340*/  FFMA.RM R33, R32.reuse, R30.reuse, R32.reuse ;  /* 0x0000001e20217223 */ /* 0x1c0fe20000004020 */
[----:B------:R-:W-:-:S05]  /*a350*/  FFMA.RP R30, R32, R30, R32 ;  /* 0x0000001e201e7223 */ /* 0x000fca0000008020 */
[C---:B------:R-:W-:Y:S01]  /*a360*/  FSETP.NEU.FTZ.AND P0, PT, R33.reuse, R30, PT ;  /* 0x0000001e2100720b */ /* 0x040fe20003f1d000 */
[----:B------:R-:W-:Y:S01]  /*a370*/  IMAD.MOV.U32 R30, RZ, RZ, 0x3 ;  /* 0x00000003ff1e7424 */ /* 0x000fe200078e00ff */
[----:B------:R-:W-:Y:S02]  /*a380*/  LOP3.LUT R33, R33, 0x7fffff, RZ, 0xc0, !PT ;  /* 0x007fffff21217812 */ /* 0x000fe400078ec0ff */
[----:B------:R-:W-:Y:S02]  /*a390*/  SEL R32, RZ, 0xffffffff, !P0 ;  /* 0xffffffffff207807 */ /* 0x000fe40004000000 */
[----:B------:R-:W-:Y:S02]  /*a3a0*/  SHF.L.U32 R30, R30, R28, RZ ;  /* 0x0000001c1e1e7219 */ /* 0x000fe400000006ff */
[----:B------:R-:W-:Y:S01]  /*a3b0*/  LOP3.LUT R33, R33, 0x800000, RZ, 0xfc, !PT ;  /* 0x0080000021217812 */ /* 0x000fe200078efcff */
[----:B------:R-:W-:-:S03]  /*a3c0*/  IMAD.MOV R32, RZ, RZ, -R32 ;  /* 0x000000ffff207224 */ /* 0x000fc600078e0a20 */
[----:B------:R-:W-:Y:S02]  /*a3d0*/  LOP3.LUT R30, R30, R33, RZ, 0xc0, !PT ;  /* 0x000000211e1e7212 */ /* 0x000fe400078ec0ff */
[-CC-:B------:R-:W-:Y:S02]  /*a3e0*/  LOP3.LUT P1, RZ, R32, R28.reuse, R33.reuse, 0xf8, !PT ;  /* 0x0000001c20ff7212 */ /* 0x180fe4000782f821 */
[----:B------:R-:W-:Y:S02]  /*a3f0*/  SHF.R.U32.HI R30, RZ, R28, R30 ;  /* 0x0000001cff1e7219 */ /* 0x000fe4000001161e */
[----:B------:R-:W-:Y:S02]  /*a400*/  SHF.R.U32.HI R29, RZ, R29, R33 ;  /* 0x0000001dff1d7219 */ /* 0x000fe40000011621 */
[C---:B------:R-:W-:Y:S02]  /*a410*/  LOP3.LUT P2, RZ, R30.reuse, 0x1, RZ, 0xc0, !PT ;  /* 0x000000011eff7812 */ /* 0x040fe4000784c0ff */
[----:B------:R-:W-:-:S04]  /*a420*/  LOP3.LUT P0, RZ, R30, 0x2, RZ, 0xc0, !PT ;  /* 0x000000021eff7812 */ /* 0x000fc8000780c0ff */
[----:B------:R-:W-:-:S04]  /*a430*/  PLOP3.LUT P0, PT, P2, P1, P0, 0xe0, 0x0 ;  /* 0x000000000000781c */ /* 0x000fc80001703c00 */
[----:B------:R-:W-:-:S05]  /*a440*/  SEL R28, RZ, 0x1, !P0 ;  /* 0x00000001ff1c7807 */ /* 0x000fca0004000000 */
[----:B------:R-:W-:-:S05]  /*a450*/  IMAD.MOV R28, RZ, RZ, -R28 ;  /* 0x000000ffff1c7224 */ /* 0x000fca00078e0a1c */
[----:B------:R-:W-:-:S13]  /*a460*/  ISETP.GE.AND P0, PT, R28, RZ, PT ;  /* 0x000000ff1c00720c */ /* 0x000fda0003f06270 */
[----:B------:R-:W-:Y:S01]  /*a470*/  @!P0 VIADD R29, R29, 0x1 ;  /* 0x000000011d1d8836 */ /* 0x000fe20000000000 */
[----:B------:R-:W-:-:S13]  /*a480*/  LOP3.LUT P0, RZ, R16, 0x7fffff, RZ, 0xc0, !PT ;  /* 0x007fffff10ff7812 */ /* 0x000fda000780c0ff */
[----:B------:R-:W-:-:S05]  /*a490*/  @!P0 IMAD.SHL.U32 R29, R29, 0x2, RZ ;  /* 0x000000021d1d8824 */ /* 0x000fca00078e00ff */
[----:B------:R-:W-:Y:S01]  /*a4a0*/  LOP3.LUT R16, R29, 0x80000000, R16, 0xf8, !PT ;  /* 0x800000001d107812 */ /* 0x000fe200078ef810 */
[----:B------:R-:W-:Y:S05]  /*a4b0*/  BRA `(.L_x_262) ;  /* 0x0000000000047947 */ /* 0x000fea0003800000 */
.L_x_263:
[----:B------:R-:W1:Y:S02]  /*a4c0*/  MUFU.RCP R16, R16 ;  /* 0x0000001000107308 */ /* 0x000e640000001000 */
.L_x_262:
[----:B------:R-:W-:Y:S05]  /*a4d0*/  BSYNC.RECONVERGENT B0 ;  /* 0x0000000000007941 */ /* 0x000fea0003800200 */
.L_x_260:
[----:B------:R-:W-:Y:S01]  /*a4e0*/  HFMA2 R29, -RZ, RZ, 0, 0 ;  /* 0x00000000ff1d7431 */ /* 0x000fe200000001ff */
[----:B------:R-:W-:-:S04]  /*a4f0*/  MOV R28, R31 ;  /* 0x0000001f001c7202 */ /* 0x000fc80000000f00 */
[----:B-1----:R-:W-:Y:S05]  /*a500*/  RET.REL.NODEC R28 `(_ZN7cutlass13device_kernelINS_4gemm6kernel13GemmUniversalIN4cute5tupleIJiiiiEEENS1_10collective13CollectiveMmaINS1_35MainloopSm100TmaUmmaWarpSpecializedILi17ELi2ELi4ENS5_IJNS4_1CILi2EEENSA_ILi1EEESC_EEEEENS5_IJNSA_ILi128EEENSA_ILi64EEESG_EEENS_6half_tENS5_IJlSC_lEEESI_SJ_NS4_8TiledMMAINS4_8MMA_AtomIJNS4_26SM100_MMA_F16BF16_2x1SM_SSISI_SI_fLi128ELi64ELNS4_4UMMA5MajorE0ELSO_0ELNSN_7ScaleInE0ELSP_0EEEEEENS4_6LayoutINS5_IJSC_SC_SC_EEENS5_IJNSA_ILi0EEESU_SU_EEEEENS5_IJNS4_10UnderscoreESX_SX_EEEEENS4_18SM100_TMA_2SM_LOADENS4_14ComposedLayoutINS4_7SwizzleILi3ELi4ELi3EEENS4_18smem_ptr_flag_bitsILi16EEENSS_INS5_IJNSA_ILi8EEESG_EEENS5_IJSG_SC_EEEEEEEvNS4_8identityES10_S1A_vS1B_EENS_8epilogue10collective18CollectiveEpilogueINS1D_23Sm100TmaWarpSpecializedILi3ELi2ELi16ELb1ELb0EEEJNS5_IJSG_SG_SG_EEENS5_IJNSS_ISG_SC_EENSS_INS5_IJNSA_ILi16EEESB_EEENS5_IJSC_NSA_ILi32EEEEEEEEEEESI_SJ_SI_SJ_NS1D_6fusion15FusionCallbacksIS1H_NS1Q_13LinCombEltActINS1D_6thread7SigmoidESI_fSI_fLNS_15FloatRoundStyleE2EEES1I_S1P_JEEENS4_5SM1004TMEM4LOAD26SM100_TMEM_LOAD_32dp32b16xENS4_13SM90_TMA_LOADENS11_INS12_ILi1ELi4ELi3EEES15_NSS_INS5_IJS16_S1K_EEENS5_IJS1K_SC_EEEEEEENS4_39AutoVectorizingCopyWithAssumedAlignmentILi128EEENS4_14SM90_TMA_STOREES27_S29_S29_EEEvvEEEEvNT_6ParamsE) ;  /* 0xffffff581cbc7950 */ /* 0x002fea0003c3ffff */
.L_x_264:
[----:B------:R-:W-:-:S00]  /*a510*/  BRA `(.L_x_264) ;  /* 0xfffffffc00fc7947 */ /* 0x000fc0000383ffff */
[----:B------:R-:W-:-:S00]  /*a520*/  NOP ;  /* 0x0000000000007918 */ /* 0x000fc00000000000 */
        /* <DEDUP_REMOVED lines=13> */
.L_x_265:


//--------------------- .nv.global.init           --------------------------
	.section	.nv.global.init,"aw",@progbits
.nv.global.init:
	.type		$str$27,@object
	.size		$str$27,($str$28 - $str$27)
$str$27:
        /*0000*/ 	.byte	0x28, 0x61, 0x64, 0x64, 0x72, 0x65, 0x73, 0x73, 0x20, 0x26, 0x20, 0x6d, 0x61, 0x73, 0x6b, 0x29
        /*0010*/ 	.byte	0x20, 0x3d, 0x3d, 0x20, 0x30, 0x00
	.type		$str$28,@object
	.size		$str$28,($str$26 - $str$28)
$str$28:
        /*0016*/ 	.byte	0x2f, 0x74, 0x6d, 0x70, 0x2f, 0x63, 0x75, 0x74, 0x6c, 0x61, 0x73, 0x73, 0x5f, 0x73, 0x77, 0x65
        /*0026*/ 	.byte	0x65, 0x70, 0x5f, 0x73, 0x72, 0x63, 0x2f, 0x69, 0x6e, 0x63, 0x6c, 0x75, 0x64, 0x65, 0x2f, 0x63
        /*0036*/ 	.byte	0x75, 0x74, 0x65, 0x2f, 0x70, 0x6f, 0x69, 0x6e, 0x74, 0x65, 0x72, 0x5f, 0x66, 0x6c, 0x61, 0x67
        /*0046*/ 	.byte	0x67, 0x65, 0x64, 0x2e, 0x68, 0x70, 0x70, 0x00
	.type		$str$26,@object
	.size		$str$26,($str$25 - $str$26)
$str$26:
        /*004e*/ 	.byte	0x2f, 0x74, 0x6d, 0x70, 0x2f, 0x63, 0x75, 0x74, 0x6c, 0x61, 0x73, 0x73, 0x5f, 0x73, 0x77, 0x65
        /*005e*/ 	.byte	0x65, 0x70, 0x5f, 0x73, 0x72, 0x63, 0x2f, 0x69, 0x6e, 0x63, 0x6c, 0x75, 0x64, 0x65, 0x2f, 0x63
        /*006e*/ 	.byte	0x75, 0x74, 0x65, 0x2f, 0x61, 0x74, 0x6f, 0x6d, 0x2f, 0x63, 0x6f, 0x70, 0x79, 0x5f, 0x74, 0x72
        /*007e*/ 	.byte	0x61, 0x69, 0x74, 0x73, 0x5f, 0x73, 0x6d, 0x31, 0x30, 0x30, 0x2e, 0x68, 0x70, 0x70, 0x00
	.type		$str$25,@object
	.size		$str$25,(__unnamed_1 - $str$25)
$str$25:
        /*008d*/ 	.byte	0x28, 0x28, 0x75, 0x69, 0x6e, 0x74, 0x33, 0x32, 0x5f, 0x74, 0x28, 0x74, 0x68, 0x72, 0x65, 0x61
        /*009d*/ 	.byte	0x64, 0x49, 0x64, 0x78, 0x2e, 0x78, 0x29, 0x20, 0x2f, 0x20, 0x33, 0x32, 0x29, 0x20, 0x25, 0x20
        /*00ad*/ 	.byte	0x34, 0x29, 0x20, 0x3d, 0x3d, 0x20, 0x28, 0x28, 0x28, 0x74, 0x6d, 0x65, 0x6d, 0x5f, 0x61, 0x64
        /*00bd*/ 	.byte	0x64, 0x72, 0x20, 0x3e, 0x3e, 0x20, 0x31, 0x36, 0x29, 0x20, 0x2f, 0x20, 0x33, 0x32, 0x29, 0x20
        /*00cd*/ 	.byte	0x25, 0x20, 0x34, 0x29, 0x00
	.type		__unnamed_1,@object
	.size		__unnamed_1,(__unnamed_2 - __unnamed_1)
__unnamed_1:
        /*00d2*/ 	.byte	0x61, 0x75, 0x74, 0x6f, 0x20, 0x63, 0x75, 0x74, 0x65, 0x3a, 0x3a, 0x61, 0x73, 0x5f, 0x70, 0x6f
        /* <DEDUP_REMOVED lines=24> */
        /*0262*/ 	.byte	0x34, 0x38, 0x3e, 0x3e, 0x3e, 0x3e, 0x5d, 0x00
	.type		__unnamed_2,@object
	.size		__unnamed_2,(.L_2 - __unnamed_2)
__unnamed_2:
        /* <DEDUP_REMOVED lines=40> */
        /*04ea*/ 	.byte	0x3a, 0x3a, 0x43, 0x3c, 0x30, 0x3e, 0x3e, 0x3e, 0x3e, 0x5d, 0x00
.L_2:


//--------------------- .nv.shared._ZN7cutlass13device_kernelINS_4gemm6kernel13GemmUniversalIN4cute5tupleIJiiiiEEENS1_10collective13CollectiveMmaINS1_35MainloopSm100TmaUmmaWarpSpecializedILi17ELi2ELi4ENS5_IJNS4_1CILi2EEENSA_ILi1EEESC_EEEEENS5_IJNSA_ILi128EEENSA_ILi64EEESG_EEENS_6half_tENS5_IJlSC_lEEESI_SJ_NS4_8TiledMMAINS4_8MMA_AtomIJNS4_26SM100_MMA_F16BF16_2x1SM_SSISI_SI_fLi128ELi64ELNS4_4UMMA5MajorE0ELSO_0ELNSN_7ScaleInE0ELSP_0EEEEEENS4_6LayoutINS5_IJSC_SC_SC_EEENS5_IJNSA_ILi0EEESU_SU_EEEEENS5_IJNS4_10UnderscoreESX_SX_EEEEENS4_18SM100_TMA_2SM_LOADENS4_14ComposedLayoutINS4_7SwizzleILi3ELi4ELi3EEENS4_18smem_ptr_flag_bitsILi16EEENSS_INS5_IJNSA_ILi8EEESG_EEENS5_IJSG_SC_EEEEEEEvNS4_8identityES10_S1A_vS1B_EENS_8epilogue10collective18CollectiveEpilogueINS1D_23Sm100TmaWarpSpecializedILi3ELi2ELi16ELb1ELb0EEEJNS5_IJSG_SG_SG_EEENS5_IJNSS_ISG_SC_EENSS_INS5_IJNSA_ILi16EEESB_EEENS5_IJSC_NSA_ILi32EEEEEEEEEEESI_SJ_SI_SJ_NS1D_6fusion15FusionCallbacksIS1H_NS1Q_13LinCombEltActINS1D_6thread7SigmoidESI_fSI_fLNS_15FloatRoundStyleE2EEES1I_S1P_JEEENS4_5SM1004TMEM4LOAD26SM100_TMEM_LOAD_32dp32b16xENS4_13SM90_TMA_LOADENS11_INS12_ILi1ELi4ELi3EEES15_NSS_INS5_IJS16_S1K_EEENS5_IJS1K_SC_EEEEEEENS4_39AutoVectorizingCopyWithAssumedAlignmentILi128EEENS4_14SM90_TMA_STOREES27_S29_S29_EEEvvEEEEvNT_6ParamsE --------------------------
	.section	.nv.shared._ZN7cutlass13device_kernelINS_4gemm6kernel13GemmUniversalIN4cute5tupleIJiiiiEEENS1_10collective13CollectiveMmaINS1_35MainloopSm100TmaUmmaWarpSpecializedILi17ELi2ELi4ENS5_IJNS4_1CILi2EEENSA_ILi1EEESC_EEEEENS5_IJNSA_ILi128EEENSA_ILi64EEESG_EEENS_6half_tENS5_IJlSC_lEEESI_SJ_NS4_8TiledMMAINS4_8MMA_AtomIJNS4_26SM100_MMA_F16BF16_2x1SM_SSISI_SI_fLi128ELi64ELNS4_4UMMA5MajorE0ELSO_0ELNSN_7ScaleInE0ELSP_0EEEEEENS4_6LayoutINS5_IJSC_SC_SC_EEENS5_IJNSA_ILi0EEESU_SU_EEEEENS5_IJNS4_10UnderscoreESX_SX_EEEEENS4_18SM100_TMA_2SM_LOADENS4_14ComposedLayoutINS4_7SwizzleILi3ELi4ELi3EEENS4_18smem_ptr_flag_bitsILi16EEENSS_INS5_IJNSA_ILi8EEESG_EEENS5_IJSG_SC_EEEEEEEvNS4_8identityES10_S1A_vS1B_EENS_8epilogue10collective18CollectiveEpilogueINS1D_23Sm100TmaWarpSpecializedILi3ELi2ELi16ELb1ELb0EEEJNS5_IJSG_SG_SG_EEENS5_IJNSS_ISG_SC_EENSS_INS5_IJNSA_ILi16EEESB_EEENS5_IJSC_NSA_ILi32EEEEEEEEEEESI_SJ_SI_SJ_NS1D_6fusion15FusionCallbacksIS1H_NS1Q_13LinCombEltActINS1D_6thread7SigmoidESI_fSI_fLNS_15FloatRoundStyleE2EEES1I_S1P_JEEENS4_5SM1004TMEM4LOAD26SM100_TMEM_LOAD_32dp32b16xENS4_13SM90_TMA_LOADENS11_INS12_ILi1ELi4ELi3EEES15_NSS_INS5_IJS16_S1K_EEENS5_IJS1K_SC_EEEEEEENS4_39AutoVectorizingCopyWithAssumedAlignmentILi128EEENS4_14SM90_TMA_STOREES27_S29_S29_EEEvvEEEEvNT_6ParamsE,"aw",@nobits
	.sectionflags	@""
	.align	16
	.zero		1024


//--------------------- .nv.shared.reserved.0     --------------------------
	.section	.nv.shared.reserved.0,"aw",@nobits
	.weak		__nv_reservedSMEM_offset_0_alias
	.size		__nv_reservedSMEM_offset_0_alias, 0, 64
	.other		__nv_reservedSMEM_offset_0_alias,@"STO_CUDA_RESERVED_SHARED STV_DEFAULT"
__nv_reservedSMEM_offset_0_alias:
	.zero		0
.nv.shared.reserved.0:
	.zero		64
	.weak		__nv_reservedSMEM_tcgen05_partition
	.type		__nv_reservedSMEM_tcgen05_partition,@object
	.size		__nv_reservedSMEM_tcgen05_partition,(.L_0 - __nv_reservedSMEM_tcgen05_partition)
__nv_reservedSMEM_tcgen05_partition:
	.zero		32
.L_0:


//--------------------- .nv.global                --------------------------
	.section	.nv.global,"aw",@nobits
.nv.global:
	.type		_ZN39_INTERNAL_5ed93c46_4_k_cu_e6c7f898_36134cute1_E,@object
	.size		_ZN39_INTERNAL_5ed93c46_4_k_cu_e6c7f898_36134cute1_E,(_ZN39_INTERNAL_5ed93c46_4_k_cu_e6c7f898_36134cuda3std3__45__cpo6cbeginE - _ZN39_INTERNAL_5ed93c46_4_k_cu_e6c7f898_36134cute1_E)
_ZN39_INTERNAL_5ed93c46_4_k_cu_e6c7f898_36134cute1_E:
	.zero		1
	.type		_ZN39_INTERNAL_5ed93c46_4_k_cu_e6c7f898_36134cuda3std3__45__cpo6cbeginE,@object
	.size		_ZN39_INTERNAL_5ed93c46_4_k_cu_e6c7f898_36134cuda3std3__45__cpo6cbeginE,(_ZN39_INTERNAL_5ed93c46_4_k_cu_e6c7f898_36134cuda3std3__48in_placeE - _ZN39_INTERNAL_5ed93c46_4_k_cu_e6c7f898_36134cuda3std3__45__cpo6cbeginE)
_ZN39_INTERNAL_5ed93c46_4_k_cu_e6c7f898_36134cuda3std3__45__cpo6cbeginE:
	.zero		1
	.type		_ZN39_INTERNAL_5ed93c46_4_k_cu_e6c7f898_36134cuda3std3__48in_placeE,@object
	.size		_ZN39_INTERNAL_5ed93c46_4_k_cu_e6c7f898_36134cuda3std3__48in_placeE,(_ZN39_INTERNAL_5ed93c46_4_k_cu_e6c7f898_36134cuda3std6ranges3__45__cpo9iter_moveE - _ZN39_INTERNAL_5ed93c46_4_k_cu_e6c7f898_36134cuda3std3__48in_placeE)
_ZN39_INTERNAL_5ed93c46_4_k_cu_e6c7f898_36134cuda3std3__48in_placeE:
	.zero		1
	.type		_ZN39_INTERNAL_5ed93c46_4_k_cu_e6c7f898_36134cuda3std6ranges3__45__cpo9iter_moveE,@object
	.size		_ZN39_INTERNAL_5ed93c46_4_k_cu_e6c7f898_36134cuda3std6ranges3__45__cpo9iter_moveE,(_ZN39_INTERNAL_5ed93c46_4_k_cu_e6c7f898_36134cuda3std3__45__cpo5beginE - _ZN39_INTERNAL_5ed93c46_4_k_cu_e6c7f898_36134cuda3std6ranges3__45__cpo9iter_moveE)
_ZN39_INTERNAL_5ed93c46_4_k_cu_e6c7f898_36134cuda3std6ranges3__45__cpo9iter_moveE:
	.zero		1
	.type		_ZN39_INTERNAL_5ed93c46_4_k_cu_e6c7f898_36134cuda3std3__45__cpo5beginE,@object
	.size		_ZN39_INTERNAL_5ed93c46_4_k_cu_e6c7f898_36134cuda3std3__45__cpo5beginE,(_ZN39_INTERNAL_5ed93c46_4_k_cu_e6c7f898_36134cuda3std3__441_GLOBAL__N__5ed93c46_4_k_cu_e6c7f898_36136ignoreE - _ZN39_INTERNAL_5ed93c46_4_k_cu_e6c7f898_36134cuda3std3__45__cpo5beginE)
_ZN39_INTERNAL_5ed93c46_4_k_cu_e6c7f898_36134cuda3std3__45__cpo5beginE:
	.zero		1
	.type		_ZN39_INTERNAL_5ed93c46_4_k_cu_e6c7f898_36134cuda3std3__441_GLOBAL__N__5ed93c46_4_k_cu_e6c7f898_36136ignoreE,@object
	.size		_ZN39_INTERNAL_5ed93c46_4_k_cu_e6c7f898_36134cuda3std3__441_GLOBAL__N__5ed93c46_4_k_cu_e6c7f898_36136ignoreE,(_ZN39_INTERNAL_5ed93c46_4_k_cu_e6c7f898_36134cute7productE - _ZN39_INTERNAL_5ed93c46_4_k_cu_e6c7f898_36134cuda3std3__441_GLOBAL__N__5ed93c46_4_k_cu_e6c7f898_36136ignoreE)
_ZN39_INTERNAL_5ed93c46_4_k_cu_e6c7f898_36134cuda3std3__441_GLOBAL__N__5ed93c46_4_k_cu_e6c7f898_36136ignoreE:
	.zero		1
	.type		_ZN39_INTERNAL_5ed93c46_4_k_cu_e6c7f898_36134cute7productE,@object
	.size		_ZN39_INTERNAL_5ed93c46_4_k_cu_e6c7f898_36134cute7productE,(_ZN39_INTERNAL_5ed93c46_4_k_cu_e6c7f898_36134cuda3std3__45__cpo3endE - _ZN39_INTERNAL_5ed93c46_4_k_cu_e6c7f898_36134cute7productE)
_ZN39_INTERNAL_5ed93c46_4_k_cu_e6c7f898_36134cute7productE:
	.zero		1
	.type		_ZN39_INTERNAL_5ed93c46_4_k_cu_e6c7f898_36134cuda3std3__45__cpo3endE,@object
	.size		_ZN39_INTERNAL_5ed93c46_4_k_cu_e6c7f898_36134cuda3std3__45__cpo3endE,(_ZN39_INTERNAL_5ed93c46_4_k_cu_e6c7f898_36134cuda3std3__419piecewise_constructE - _ZN39_INTERNAL_5ed93c46_4_k_cu_e6c7f898_36134cuda3std3__45__cpo3endE)
_ZN39_INTERNAL_5ed93c46_4_k_cu_e6c7f898_36134cuda3std3__45__cpo3endE:
	.zero		1
	.type		_ZN39_INTERNAL_5ed93c46_4_k_cu_e6c7f898_36134cuda3std3__419piecewise_constructE,@object
	.size		_ZN39_INTERNAL_5ed93c46_4_k_cu_e6c7f898_36134cuda3std3__419piecewise_constructE,(_ZN39_INTERNAL_5ed93c46_4_k_cu_e6c7f898_36134cuda3std3__45__cpo4cendE - _ZN39_INTERNAL_5ed93c46_4_k_cu_e6c7f898_36134cuda3std3__419piecewise_constructE)
_ZN39_INTERNAL_5ed93c46_4_k_cu_e6c7f898_36134cuda3std3__419piecewise_constructE:
	.zero		1
	.type		_ZN39_INTERNAL_5ed93c46_4_k_cu_e6c7f898_36134cuda3std3__45__cpo4cendE,@object
	.size		_ZN39_INTERNAL_5ed93c46_4_k_cu_e6c7f898_36134cuda3std3__45__cpo4cendE,(_ZN39_INTERNAL_5ed93c46_4_k_cu_e6c7f898_36134cuda3std6ranges3__45__cpo4swapE - _ZN39_INTERNAL_5ed93c46_4_k_cu_e6c7f898_36134cuda3std3__45__cpo4cendE)
_ZN39_INTERNAL_5ed93c46_4_k_cu_e6c7f898_36134cuda3std3__45__cpo4cendE:
	.zero		1
	.type		_ZN39_INTERNAL_5ed93c46_4_k_cu_e6c7f898_36134cuda3std6ranges3__45__cpo4swapE,@object
	.size		_ZN39_INTERNAL_5ed93c46_4_k_cu_e6c7f898_36134cuda3std6ranges3__45__cpo4swapE,(.L_10 - _ZN39_INTERNAL_5ed93c46_4_k_cu_e6c7f898_36134cuda3std6ranges3__45__cpo4swapE)
_ZN39_INTERNAL_5ed93c46_4_k_cu_e6c7f898_36134cuda3std6ranges3__45__cpo4swapE:
	.zero		1
.L_10:


//--------------------- .nv.constant0._ZN7cutlass13device_kernelINS_4gemm6kernel13GemmUniversalIN4cute5tupleIJiiiiEEENS1_10collective13CollectiveMmaINS1_35MainloopSm100TmaUmmaWarpSpecializedILi17ELi2ELi4ENS5_IJNS4_1CILi2EEENSA_ILi1EEESC_EEEEENS5_IJNSA_ILi128EEENSA_ILi64EEESG_EEENS_6half_tENS5_IJlSC_lEEESI_SJ_NS4_8TiledMMAINS4_8MMA_AtomIJNS4_26SM100_MMA_F16BF16_2x1SM_SSISI_SI_fLi128ELi64ELNS4_4UMMA5MajorE0ELSO_0ELNSN_7ScaleInE0ELSP_0EEEEEENS4_6LayoutINS5_IJSC_SC_SC_EEENS5_IJNSA_ILi0EEESU_SU_EEEEENS5_IJNS4_10UnderscoreESX_SX_EEEEENS4_18SM100_TMA_2SM_LOADENS4_14ComposedLayoutINS4_7SwizzleILi3ELi4ELi3EEENS4_18smem_ptr_flag_bitsILi16EEENSS_INS5_IJNSA_ILi8EEESG_EEENS5_IJSG_SC_EEEEEEEvNS4_8identityES10_S1A_vS1B_EENS_8epilogue10collective18CollectiveEpilogueINS1D_23Sm100TmaWarpSpecializedILi3ELi2ELi16ELb1ELb0EEEJNS5_IJSG_SG_SG_EEENS5_IJNSS_ISG_SC_EENSS_INS5_IJNSA_ILi16EEESB_EEENS5_IJSC_NSA_ILi32EEEEEEEEEEESI_SJ_SI_SJ_NS1D_6fusion15FusionCallbacksIS1H_NS1Q_13LinCombEltActINS1D_6thread7SigmoidESI_fSI_fLNS_15FloatRoundStyleE2EEES1I_S1P_JEEENS4_5SM1004TMEM4LOAD26SM100_TMEM_LOAD_32dp32b16xENS4_13SM90_TMA_LOADENS11_INS12_ILi1ELi4ELi3EEES15_NSS_INS5_IJS16_S1K_EEENS5_IJS1K_SC_EEEEEEENS4_39AutoVectorizingCopyWithAssumedAlignmentILi128EEENS4_14SM90_TMA_STOREES27_S29_S29_EEEvvEEEEvNT_6ParamsE --------------------------
	.section	.nv.constant0._ZN7cutlass13device_kernelINS_4gemm6kernel13GemmUniversalIN4cute5tupleIJiiiiEEENS1_10collective13CollectiveMmaINS1_35MainloopSm100TmaUmmaWarpSpecializedILi17ELi2ELi4ENS5_IJNS4_1CILi2EEENSA_ILi1EEESC_EEEEENS5_IJNSA_ILi128EEENSA_ILi64EEESG_EEENS_6half_tENS5_IJlSC_lEEESI_SJ_NS4_8TiledMMAINS4_8MMA_AtomIJNS4_26SM100_MMA_F16BF16_2x1SM_SSISI_SI_fLi128ELi64ELNS4_4UMMA5MajorE0ELSO_0ELNSN_7ScaleInE0ELSP_0EEEEEENS4_6LayoutINS5_IJSC_SC_SC_EEENS5_IJNSA_ILi0EEESU_SU_EEEEENS5_IJNS4_10UnderscoreESX_SX_EEEEENS4_18SM100_TMA_2SM_LOADENS4_14ComposedLayoutINS4_7SwizzleILi3ELi4ELi3EEENS4_18smem_ptr_flag_bitsILi16EEENSS_INS5_IJNSA_ILi8EEESG_EEENS5_IJSG_SC_EEEEEEEvNS4_8identityES10_S1A_vS1B_EENS_8epilogue10collective18CollectiveEpilogueINS1D_23Sm100TmaWarpSpecializedILi3ELi2ELi16ELb1ELb0EEEJNS5_IJSG_SG_SG_EEENS5_IJNSS_ISG_SC_EENSS_INS5_IJNSA_ILi16EEESB_EEENS5_IJSC_NSA_ILi32EEEEEEEEEEESI_SJ_SI_SJ_NS1D_6fusion15FusionCallbacksIS1H_NS1Q_13LinCombEltActINS1D_6thread7SigmoidESI_fSI_fLNS_15FloatRoundStyleE2EEES1I_S1P_JEEENS4_5SM1004TMEM4LOAD26SM100_TMEM_LOAD_32dp32b16xENS4_13SM90_TMA_LOADENS11_INS12_ILi1ELi4ELi3EEES15_NSS_INS5_IJS16_S1K_EEENS5_IJS1K_SC_EEEEEEENS4_39AutoVectorizingCopyWithAssumedAlignmentILi128EEENS4_14SM90_TMA_STOREES27_S29_S29_EEEvvEEEEvNT_6ParamsE,"a",@progbits
	.sectionflags	@""
	.align	4
.nv.constant0._ZN7cutlass13device_kernelINS_4gemm6kernel13GemmUniversalIN4cute5tupleIJiiiiEEENS1_10collective13CollectiveMmaINS1_35MainloopSm100TmaUmmaWarpSpecializedILi17ELi2ELi4ENS5_IJNS4_1CILi2EEENSA_ILi1EEESC_EEEEENS5_IJNSA_ILi128EEENSA_ILi64EEESG_EEENS_6half_tENS5_IJlSC_lEEESI_SJ_NS4_8TiledMMAINS4_8MMA_AtomIJNS4_26SM100_MMA_F16BF16_2x1SM_SSISI_SI_fLi128ELi64ELNS4_4UMMA5MajorE0ELSO_0ELNSN_7ScaleInE0ELSP_0EEEEEENS4_6LayoutINS5_IJSC_SC_SC_EEENS5_IJNSA_ILi0EEESU_SU_EEEEENS5_IJNS4_10UnderscoreESX_SX_EEEEENS4_18SM100_TMA_2SM_LOADENS4_14ComposedLayoutINS4_7SwizzleILi3ELi4ELi3EEENS4_18smem_ptr_flag_bitsILi16EEENSS_INS5_IJNSA_ILi8EEESG_EEENS5_IJSG_SC_EEEEEEEvNS4_8identityES10_S1A_vS1B_EENS_8epilogue10collective18CollectiveEpilogueINS1D_23Sm100TmaWarpSpecializedILi3ELi2ELi16ELb1ELb0EEEJNS5_IJSG_SG_SG_EEENS5_IJNSS_ISG_SC_EENSS_INS5_IJNSA_ILi16EEESB_EEENS5_IJSC_NSA_ILi32EEEEEEEEEEESI_SJ_SI_SJ_NS1D_6fusion15FusionCallbacksIS1H_NS1Q_13LinCombEltActINS1D_6thread7SigmoidESI_fSI_fLNS_15FloatRoundStyleE2EEES1I_S1P_JEEENS4_5SM1004TMEM4LOAD26SM100_TMEM_LOAD_32dp32b16xENS4_13SM90_TMA_LOADENS11_INS12_ILi1ELi4ELi3EEES15_NSS_INS5_IJS16_S1K_EEENS5_IJS1K_SC_EEEEEEENS4_39AutoVectorizingCopyWithAssumedAlignmentILi128EEENS4_14SM90_TMA_STOREES27_S29_S29_EEEvvEEEEvNT_6ParamsE:
	.zero		2944


//--------------------- SYMBOLS --------------------------

	.type		.nv.reservedSmem.offset0,@object
	.size		.nv.reservedSmem.offset0,0x4
	.type		.nv.reservedSmem.cap,@object
	.size		.nv.reservedSmem.cap,0x4
	.type		__assertfail,@function
